	.target	sm_100a

	.elftype	@"ET_EXEC"


//--------------------- .note.nv.tkinfo           --------------------------
	.section	.note.nv.tkinfo,"",@"SHT_NOTE"
	.sectionflags	@"SHF_NOTE_NV_TKINFO"
	.tkinfo
        /*0018*/ 	.word	0x00000002
        /*0030*/ 	.string	""
        /*0030*/ 	.string	"ptxas"
        /*0030*/ 	.string	"Cuda compilation tools, release 13.0, V13.0.88"
        /*0030*/ 	.string	"Build cuda_13.0.r13.0/compiler.36424714_0"
        /*0030*/ 	.string	"-arch sm_100a -m 64 "



//--------------------- .note.nv.cuinfo           --------------------------
	.section	.note.nv.cuinfo,"",@"SHT_NOTE"
	.sectionflags	@"SHF_NOTE_NV_CUINFO"
        /*0018*/ 	.short	0x0002
        /*001a*/ 	.short	0x0064
        /*001c*/ 	.short	0x0082
	.zero		2


//--------------------- .nv.info                  --------------------------
	.section	.nv.info,"",@"SHT_CUDA_INFO"
	.align	4


	//----- nvinfo : EIATTR_REGCOUNT
	.align		4
        /*0000*/ 	.byte	0x04, 0x2f
        /*0002*/ 	.short	(.L_19 - .L_18)
	.align		4
.L_18:
        /*0004*/ 	.word	index@(_ZN7cutlass13device_kernelINS_4gemm6kernel13GemmUniversalIN4cute5tupleIJiiiiEEENS1_10collective13CollectiveMmaINS1_35MainloopSm100TmaUmmaWarpSpecializedILi4ELi2ELi4ENS5_IJNS4_1CILi1EEESB_SB_EEEEENS5_IJNSA_ILi64EEESE_NSA_ILi32EEEEEENS_10tfloat32_tENS5_IJlSB_lEEESH_SI_NS4_8TiledMMAINS4_8MMA_AtomIJNS4_17SM100_MMA_TF32_SSISH_SH_fLi64ELi64ELNS4_4UMMA5MajorE0ELSN_0ELNSM_7ScaleInE0ELSO_0EEEEEENS4_6LayoutISC_NS5_IJNSA_ILi0EEESS_SS_EEEEENS5_IJNS4_10UnderscoreESV_SV_EEEEENS4_13SM90_TMA_LOADENS4_14ComposedLayoutINS4_7SwizzleILi3ELi4ELi3EEENS4_18smem_ptr_flag_bitsILi32EEENSR_INS5_IJNSA_ILi8EEESF_EEENS5_IJSF_SB_EEEEEEEvNS4_8identityESY_S18_vS19_EENS_8epilogue10collective18CollectiveEpilogueINS1B_23Sm100TmaWarpSpecializedILi3ELi2ELi16ELb1ELb0EEEJSG_NS5_IJNSR_ISE_SB_EENSR_ISF_SB_EEEEESH_SI_SH_SI_NS1B_6fusion15FusionCallbacksIS1F_NS1J_17LinearCombinationISH_fSH_fLNS_15FloatRoundStyleE2EEESG_S1I_JEEENS4_5SM1004TMEM4LOAD26SM100_TMEM_LOAD_16dp128b8xESY_S18_NS4_17SM75_U32x4_LDSM_NENS4_14SM90_TMA_STOREES18_NS4_17SM90_U32x4_STSM_NENS4_39AutoVectorizingCopyWithAssumedAlignmentILi128EEEEEEvvEEEEvNT_6ParamsE)
        /*0008*/ 	.word	0x0000005f


	//----- nvinfo : EIATTR_FRAME_SIZE
	.align		4
.L_19:
        /*000c*/ 	.byte	0x04, 0x11
        /*000e*/ 	.short	(.L_21 - .L_20)
	.align		4
.L_20:
        /*0010*/ 	.word	index@($__internal_2_$__cuda_sm10x_tcgen05_guardrail_trap_unallocated_columns_being_dealloced)
        /*0014*/ 	.word	0x00000000


	//----- nvinfo : EIATTR_FRAME_SIZE
	.align		4
.L_21:
        /*0018*/ 	.byte	0x04, 0x11
        /*001a*/ 	.short	(.L_23 - .L_22)
	.align		4
.L_22:
        /*001c*/ 	.word	index@($__internal_1_$__cuda_sm10x_tcgen05_guardrail_trap_phase_invalid_during_alloc)
        /*0020*/ 	.word	0x00000000


	//----- nvinfo : EIATTR_FRAME_SIZE
	.align		4
.L_23:
        /*0024*/ 	.byte	0x04, 0x11
        /*0026*/ 	.short	(.L_25 - .L_24)
	.align		4
.L_24:
        /*0028*/ 	.word	index@($__internal_0_$__cuda_sm10x_tcgen05_guardrail_trap_col_being_dealloced_not_returned_by_alloc)
        /*002c*/ 	.word	0x00000000


	//----- nvinfo : EIATTR_FRAME_SIZE
	.align		4
.L_25:
        /*0030*/ 	.byte	0x04, 0x11
        /*0032*/ 	.short	(.L_27 - .L_26)
	.align		4
.L_26:
        /*0034*/ 	.word	index@(_ZN7cutlass13device_kernelINS_4gemm6kernel13GemmUniversalIN4cute5tupleIJiiiiEEENS1_10collective13CollectiveMmaINS1_35MainloopSm100TmaUmmaWarpSpecializedILi4ELi2ELi4ENS5_IJNS4_1CILi1EEESB_SB_EEEEENS5_IJNSA_ILi64EEESE_NSA_ILi32EEEEEENS_10tfloat32_tENS5_IJlSB_lEEESH_SI_NS4_8TiledMMAINS4_8MMA_AtomIJNS4_17SM100_MMA_TF32_SSISH_SH_fLi64ELi64ELNS4_4UMMA5MajorE0ELSN_0ELNSM_7ScaleInE0ELSO_0EEEEEENS4_6LayoutISC_NS5_IJNSA_ILi0EEESS_SS_EEEEENS5_IJNS4_10UnderscoreESV_SV_EEEEENS4_13SM90_TMA_LOADENS4_14ComposedLayoutINS4_7SwizzleILi3ELi4ELi3EEENS4_18smem_ptr_flag_bitsILi32EEENSR_INS5_IJNSA_ILi8EEESF_EEENS5_IJSF_SB_EEEEEEEvNS4_8identityESY_S18_vS19_EENS_8epilogue10collective18CollectiveEpilogueINS1B_23Sm100TmaWarpSpecializedILi3ELi2ELi16ELb1ELb0EEEJSG_NS5_IJNSR_ISE_SB_EENSR_ISF_SB_EEEEESH_SI_SH_SI_NS1B_6fusion15FusionCallbacksIS1F_NS1J_17LinearCombinationISH_fSH_fLNS_15FloatRoundStyleE2EEESG_S1I_JEEENS4_5SM1004TMEM4LOAD26SM100_TMEM_LOAD_16dp128b8xESY_S18_NS4_17SM75_U32x4_LDSM_NENS4_14SM90_TMA_STOREES18_NS4_17SM90_U32x4_STSM_NENS4_39AutoVectorizingCopyWithAssumedAlignmentILi128EEEEEEvvEEEEvNT_6ParamsE)
        /*0038*/ 	.word	0x00000000


	//----- nvinfo : EIATTR_MIN_STACK_SIZE
	.align		4
.L_27:
        /*003c*/ 	.byte	0x04, 0x12
        /*003e*/ 	.short	(.L_29 - .L_28)
	.align		4
.L_28:
        /*0040*/ 	.word	index@(_ZN7cutlass13device_kernelINS_4gemm6kernel13GemmUniversalIN4cute5tupleIJiiiiEEENS1_10collective13CollectiveMmaINS1_35MainloopSm100TmaUmmaWarpSpecializedILi4ELi2ELi4ENS5_IJNS4_1CILi1EEESB_SB_EEEEENS5_IJNSA_ILi64EEESE_NSA_ILi32EEEEEENS_10tfloat32_tENS5_IJlSB_lEEESH_SI_NS4_8TiledMMAINS4_8MMA_AtomIJNS4_17SM100_MMA_TF32_SSISH_SH_fLi64ELi64ELNS4_4UMMA5MajorE0ELSN_0ELNSM_7ScaleInE0ELSO_0EEEEEENS4_6LayoutISC_NS5_IJNSA_ILi0EEESS_SS_EEEEENS5_IJNS4_10UnderscoreESV_SV_EEEEENS4_13SM90_TMA_LOADENS4_14ComposedLayoutINS4_7SwizzleILi3ELi4ELi3EEENS4_18smem_ptr_flag_bitsILi32EEENSR_INS5_IJNSA_ILi8EEESF_EEENS5_IJSF_SB_EEEEEEEvNS4_8identityESY_S18_vS19_EENS_8epilogue10collective18CollectiveEpilogueINS1B_23Sm100TmaWarpSpecializedILi3ELi2ELi16ELb1ELb0EEEJSG_NS5_IJNSR_ISE_SB_EENSR_ISF_SB_EEEEESH_SI_SH_SI_NS1B_6fusion15FusionCallbacksIS1F_NS1J_17LinearCombinationISH_fSH_fLNS_15FloatRoundStyleE2EEESG_S1I_JEEENS4_5SM1004TMEM4LOAD26SM100_TMEM_LOAD_16dp128b8xESY_S18_NS4_17SM75_U32x4_LDSM_NENS4_14SM90_TMA_STOREES18_NS4_17SM90_U32x4_STSM_NENS4_39AutoVectorizingCopyWithAssumedAlignmentILi128EEEEEEvvEEEEvNT_6ParamsE)
        /*0044*/ 	.word	0x00000000
.L_29:


//--------------------- .nv.compat                --------------------------
	.section	.nv.compat,"",@"SHT_CUDA_COMPAT_INFO"
	.align	4
        /*0000*/ 	.byte	0x02, 0x09, 0x01, 0x00, 0x02, 0x02, 0x02, 0x00, 0x02, 0x05, 0x05, 0x00, 0x03, 0x07, 0x01, 0x01
        /*0010*/ 	.byte	0x02, 0x03, 0x01, 0x00, 0x02, 0x06, 0x01, 0x00, 0x04, 0x0b, 0x08, 0x00, 0x09, 0x00, 0x00, 0x00
        /*0020*/ 	.byte	0x00, 0x00, 0x00, 0x00


//--------------------- .nv.info._ZN7cutlass13device_kernelINS_4gemm6kernel13GemmUniversalIN4cute5tupleIJiiiiEEENS1_10collective13CollectiveMmaINS1_35MainloopSm100TmaUmmaWarpSpecializedILi4ELi2ELi4ENS5_IJNS4_1CILi1EEESB_SB_EEEEENS5_IJNSA_ILi64EEESE_NSA_ILi32EEEEEENS_10tfloat32_tENS5_IJlSB_lEEESH_SI_NS4_8TiledMMAINS4_8MMA_AtomIJNS4_17SM100_MMA_TF32_SSISH_SH_fLi64ELi64ELNS4_4UMMA5MajorE0ELSN_0ELNSM_7ScaleInE0ELSO_0EEEEEENS4_6LayoutISC_NS5_IJNSA_ILi0EEESS_SS_EEEEENS5_IJNS4_10UnderscoreESV_SV_EEEEENS4_13SM90_TMA_LOADENS4_14ComposedLayoutINS4_7SwizzleILi3ELi4ELi3EEENS4_18smem_ptr_flag_bitsILi32EEENSR_INS5_IJNSA_ILi8EEESF_EEENS5_IJSF_SB_EEEEEEEvNS4_8identityESY_S18_vS19_EENS_8epilogue10collective18CollectiveEpilogueINS1B_23Sm100TmaWarpSpecializedILi3ELi2ELi16ELb1ELb0EEEJSG_NS5_IJNSR_ISE_SB_EENSR_ISF_SB_EEEEESH_SI_SH_SI_NS1B_6fusion15FusionCallbacksIS1F_NS1J_17LinearCombinationISH_fSH_fLNS_15FloatRoundStyleE2EEESG_S1I_JEEENS4_5SM1004TMEM4LOAD26SM100_TMEM_LOAD_16dp128b8xESY_S18_NS4_17SM75_U32x4_LDSM_NENS4_14SM90_TMA_STOREES18_NS4_17SM90_U32x4_STSM_NENS4_39AutoVectorizingCopyWithAssumedAlignmentILi128EEEEEEvvEEEEvNT_6ParamsE --------------------------
	.section	.nv.info._ZN7cutlass13device_kernelINS_4gemm6kernel13GemmUniversalIN4cute5tupleIJiiiiEEENS1_10collective13CollectiveMmaINS1_35MainloopSm100TmaUmmaWarpSpecializedILi4ELi2ELi4ENS5_IJNS4_1CILi1EEESB_SB_EEEEENS5_IJNSA_ILi64EEESE_NSA_ILi32EEEEEENS_10tfloat32_tENS5_IJlSB_lEEESH_SI_NS4_8TiledMMAINS4_8MMA_AtomIJNS4_17SM100_MMA_TF32_SSISH_SH_fLi64ELi64ELNS4_4UMMA5MajorE0ELSN_0ELNSM_7ScaleInE0ELSO_0EEEEEENS4_6LayoutISC_NS5_IJNSA_ILi0EEESS_SS_EEEEENS5_IJNS4_10UnderscoreESV_SV_EEEEENS4_13SM90_TMA_LOADENS4_14ComposedLayoutINS4_7SwizzleILi3ELi4ELi3EEENS4_18smem_ptr_flag_bitsILi32EEENSR_INS5_IJNSA_ILi8EEESF_EEENS5_IJSF_SB_EEEEEEEvNS4_8identityESY_S18_vS19_EENS_8epilogue10collective18CollectiveEpilogueINS1B_23Sm100TmaWarpSpecializedILi3ELi2ELi16ELb1ELb0EEEJSG_NS5_IJNSR_ISE_SB_EENSR_ISF_SB_EEEEESH_SI_SH_SI_NS1B_6fusion15FusionCallbacksIS1F_NS1J_17LinearCombinationISH_fSH_fLNS_15FloatRoundStyleE2EEESG_S1I_JEEENS4_5SM1004TMEM4LOAD26SM100_TMEM_LOAD_16dp128b8xESY_S18_NS4_17SM75_U32x4_LDSM_NENS4_14SM90_TMA_STOREES18_NS4_17SM90_U32x4_STSM_NENS4_39AutoVectorizingCopyWithAssumedAlignmentILi128EEEEEEvvEEEEvNT_6ParamsE,"",@"SHT_CUDA_INFO"
	.sectionflags	@""
	.align	4


	//----- nvinfo : EIATTR_CUDA_API_VERSION
	.align		4
        /*0000*/ 	.byte	0x04, 0x37
        /*0002*/ 	.short	(.L_31 - .L_30)
.L_30:
        /*0004*/ 	.word	0x00000082


	//----- nvinfo : EIATTR_KPARAM_INFO
	.align		4
.L_31:
        /*0008*/ 	.byte	0x04, 0x17
        /*000a*/ 	.short	(.L_33 - .L_32)
.L_32:
        /*000c*/ 	.word	0x00000000
        /*0010*/ 	.short	0x0000
        /*0012*/ 	.short	0x0000
        /*0014*/ 	.byte	0x00, 0xf0, 0x01, 0x20


	//----- nvinfo : EIATTR_AT_ENTRY_FRAGMENTS
	.align		4
.L_33:
        /*0018*/ 	.byte	0x04, 0x4f
        /*001a*/ 	.short	(.L_35 - .L_34)


	//   ....[0]....
.L_34:
        /*001c*/ 	.word	0x00000006


	//----- nvinfo : EIATTR_RESERVED_SMEM_USED
	.align		4
.L_35:
        /*0020*/ 	.byte	0x01, 0x41
	.zero		2


	//----- nvinfo : EIATTR_SPARSE_MMA_MASK
	.align		4
        /*0024*/ 	.byte	0x03, 0x50
        /*0026*/ 	.short	0x0000


	//----- nvinfo : EIATTR_TCGEN05_1CTA_USED
	.align		4
        /*0028*/ 	.byte	0x01, 0x51
	.zero		2


	//----- nvinfo : EIATTR_MAXREG_COUNT
	.align		4
        /*002c*/ 	.byte	0x03, 0x1b
        /*002e*/ 	.short	0x00ff


	//----- nvinfo : EIATTR_NUM_BARRIERS
	.align		4
        /*0030*/ 	.byte	0x02, 0x4c
        /*0032*/ 	.byte	0x07
	.zero		1


	//----- nvinfo : EIATTR_EXTERNS
	.align		4
        /*0034*/ 	.byte	0x04, 0x0f
        /*0036*/ 	.short	(.L_37 - .L_36)


	//   ....[0]....
	.align		4
.L_36:
        /*0038*/ 	.word	index@(__assertfail)


	//----- nvinfo : EIATTR_MERCURY_ISA_VERSION
	.align		4
.L_37:
        /*003c*/ 	.byte	0x03, 0x5f
        /*003e*/ 	.short	0x0101


	//----- nvinfo : EIATTR_INT_WARP_WIDE_INSTR_OFFSETS
	.align		4
        /*0040*/ 	.byte	0x04, 0x31
        /*0042*/ 	.short	(.L_39 - .L_38)


	//   ....[0]....
.L_38:
        /*0044*/ 	.word	0x00001db0


	//   ....[1]....
        /*0048*/ 	.word	0x00003860


	//   ....[2]....
        /*004c*/ 	.word	0x00003880


	//   ....[3]....
        /*0050*/ 	.word	0x000038b0


	//   ....[4]....
        /*0054*/ 	.word	0x000041c0


	//   ....[5]....
        /*0058*/ 	.word	0x000041e0


	//   ....[6]....
        /*005c*/ 	.word	0x000044b0


	//   ....[7]....
        /*0060*/ 	.word	0x000045e0


	//----- nvinfo : EIATTR_COOP_GROUP_MASK_REGIDS
	.align		4
.L_39:
        /*0064*/ 	.byte	0x04, 0x29
        /*0066*/ 	.short	(.L_41 - .L_40)


	//   ....[0]....
.L_40:
        /*0068*/ 	.word	0xffffffff


	//   ....[1]....
        /*006c*/ 	.word	0xffffffff


	//   ....[2]....
        /*0070*/ 	.word	0xffffffff


	//   ....[3]....
        /*0074*/ 	.word	0xffffffff


	//   ....[4]....
        /*0078*/ 	.word	0xffffffff


	//   ....[5]....
        /*007c*/ 	.word	0xffffffff


	//   ....[6]....
        /*0080*/ 	.word	0xffffffff


	//   ....[7]....
        /*0084*/ 	.word	0xffffffff


	//   ....[8]....
        /*0088*/ 	.word	0xffffffff


	//   ....[9]....
        /*008c*/ 	.word	0xffffffff


	//   ....[10]....
        /*0090*/ 	.word	0xffffffff


	//   ....[11]....
        /*0094*/ 	.word	0xffffffff


	//   ....[12]....
        /*0098*/ 	.word	0xffffffff


	//----- nvinfo : EIATTR_COOP_GROUP_INSTR_OFFSETS
	.align		4
.L_41:
        /*009c*/ 	.byte	0x04, 0x28
        /*009e*/ 	.short	(.L_43 - .L_42)


	//   ....[0]....
.L_42:
        /*00a0*/ 	.word	0x00000090


	//   ....[1]....
        /*00a4*/ 	.word	0x000004d0


	//   ....[2]....
        /*00a8*/ 	.word	0x00000640


	//   ....[3]....
        /*00ac*/ 	.word	0x000007c0


	//   ....[4]....
        /*00b0*/ 	.word	0x000008c0


	//   ....[5]....
        /*00b4*/ 	.word	0x00000a30


	//   ....[6]....
        /*00b8*/ 	.word	0x00000bd0


	//   ....[7]....
        /*00bc*/ 	.word	0x00001c90


	//   ....[8]....
        /*00c0*/ 	.word	0x00002a70


	//   ....[9]....
        /*00c4*/ 	.word	0x00002c80


	//   ....[10]....
        /*00c8*/ 	.word	0x00002cb0


	//   ....[11]....
        /*00cc*/ 	.word	0x00003740


	//   ....[12]....
        /*00d0*/ 	.word	0x00003970


	//----- nvinfo : EIATTR_VRC_CTA_INIT_COUNT
	.align		4
.L_43:
        /*00d4*/ 	.byte	0x02, 0x4a
        /*00d6*/ 	.byte	0x80
	.zero		1


	//----- nvinfo : EIATTR_SYSCALL_OFFSETS
	.align		4
        /*00d8*/ 	.byte	0x04, 0x46
        /*00da*/ 	.short	(.L_45 - .L_44)


	//   ....[0]....
.L_44:
        /*00dc*/ 	.word	0x000051d0


	//   ....[1]....
        /*00e0*/ 	.word	0x000052c0


	//   ....[2]....
        /*00e4*/ 	.word	0x00005b80


	//   ....[3]....
        /*00e8*/ 	.word	0x000065d0


	//----- nvinfo : EIATTR_MBARRIER_INSTR_OFFSETS
	.align		4
.L_45:
        /*00ec*/ 	.byte	0x04, 0x39
        /*00ee*/ 	.short	(.L_47 - .L_46)


	//   ....[0]....
.L_46:
        /*00f0*/ 	.word	0x000005b0
        /*00f4*/ 	.word	0x000000ff
        /*00f8*/ 	.word	0x00000000
        /*00fc*/ 	.short	0x0100
        /*00fe*/ 	.byte	0x05
	.zero		1


	//   ....[1]....
        /*0100*/ 	.word	0x000005c0
        /*0104*/ 	.word	0x000000ff
        /*0108*/ 	.word	0x00000020
        /*010c*/ 	.short	0x0100
        /*010e*/ 	.byte	0x05
	.zero		1


	//   ....[2]....
        /*0110*/ 	.word	0x000005d0
        /*0114*/ 	.word	0x000000ff
        /*0118*/ 	.word	0x00000008
        /*011c*/ 	.short	0x0100
        /*011e*/ 	.byte	0x05
	.zero		1


	//   ....[3]....
        /*0120*/ 	.word	0x000005e0
        /*0124*/ 	.word	0x000000ff
        /*0128*/ 	.word	0x00000028
        /*012c*/ 	.short	0x0100
        /*012e*/ 	.byte	0x05
	.zero		1


	//   ....[4]....
        /*0130*/ 	.word	0x000005f0
        /*0134*/ 	.word	0x000000ff
        /*0138*/ 	.word	0x00000010
        /*013c*/ 	.short	0x0100
        /*013e*/ 	.byte	0x05
	.zero		1


	//   ....[5]....
        /*0140*/ 	.word	0x00000600
        /*0144*/ 	.word	0x000000ff
        /*0148*/ 	.word	0x00000030
        /*014c*/ 	.short	0x0100
        /*014e*/ 	.byte	0x05
	.zero		1


	//   ....[6]....
        /*0150*/ 	.word	0x00000610
        /*0154*/ 	.word	0x000000ff
        /*0158*/ 	.word	0x00000018
        /*015c*/ 	.short	0x0100
        /*015e*/ 	.byte	0x05
	.zero		1


	//   ....[7]....
        /*0160*/ 	.word	0x00000620
        /*0164*/ 	.word	0x000000ff
        /*0168*/ 	.word	0x00000038
        /*016c*/ 	.short	0x0100
        /*016e*/ 	.byte	0x05
	.zero		1


	//   ....[8]....
        /*0170*/ 	.word	0x00000750
        /*0174*/ 	.word	0x000000ff
        /*0178*/ 	.word	0x00000040
        /*017c*/ 	.short	0x0100
        /*017e*/ 	.byte	0x07
	.zero		1


	//   ....[9]....
        /*0180*/ 	.word	0x00000760
        /*0184*/ 	.word	0x000000ff
        /*0188*/ 	.word	0x00000058
        /*018c*/ 	.short	0x0100
        /*018e*/ 	.byte	0x07
	.zero		1


	//   ....[10]....
        /*0190*/ 	.word	0x00000770
        /*0194*/ 	.word	0x000000ff
        /*0198*/ 	.word	0x00000048
        /*019c*/ 	.short	0x0100
        /*019e*/ 	.byte	0x07
	.zero		1


	//   ....[11]....
        /*01a0*/ 	.word	0x00000780
        /*01a4*/ 	.word	0x000000ff
        /*01a8*/ 	.word	0x00000060
        /*01ac*/ 	.short	0x0100
        /*01ae*/ 	.byte	0x07
	.zero		1


	//   ....[12]....
        /*01b0*/ 	.word	0x00000790
        /*01b4*/ 	.word	0x000000ff
        /*01b8*/ 	.word	0x00000050
        /*01bc*/ 	.short	0x0100
        /*01be*/ 	.byte	0x07
	.zero		1


	//   ....[13]....
        /*01c0*/ 	.word	0x000007a0
        /*01c4*/ 	.word	0x000000ff
        /*01c8*/ 	.word	0x00000068
        /*01cc*/ 	.short	0x0100
        /*01ce*/ 	.byte	0x07
	.zero		1


	//   ....[14]....
        /*01d0*/ 	.word	0x00000890
        /*01d4*/ 	.word	0x000000ff
        /*01d8*/ 	.word	0x00000070
        /*01dc*/ 	.short	0x0100
        /*01de*/ 	.byte	0x05
	.zero		1


	//   ....[15]....
        /*01e0*/ 	.word	0x000008a0
        /*01e4*/ 	.word	0x000000ff
        /*01e8*/ 	.word	0x00000078
        /*01ec*/ 	.short	0x0100
        /*01ee*/ 	.byte	0x05
	.zero		1


	//   ....[16]....
        /*01f0*/ 	.word	0x000009e0
        /*01f4*/ 	.word	0x000000ff
        /*01f8*/ 	.word	0x00000080
        /*01fc*/ 	.short	0x0100
        /*01fe*/ 	.byte	0x05
	.zero		1


	//   ....[17]....
        /*0200*/ 	.word	0x000009f0
        /*0204*/ 	.word	0x000000ff
        /*0208*/ 	.word	0x00000090
        /*020c*/ 	.short	0x0100
        /*020e*/ 	.byte	0x05
	.zero		1


	//   ....[18]....
        /*0210*/ 	.word	0x00000a00
        /*0214*/ 	.word	0x000000ff
        /*0218*/ 	.word	0x00000088
        /*021c*/ 	.short	0x0100
        /*021e*/ 	.byte	0x05
	.zero		1


	//   ....[19]....
        /*0220*/ 	.word	0x00000a10
        /*0224*/ 	.word	0x000000ff
        /*0228*/ 	.word	0x00000098
        /*022c*/ 	.short	0x0100
        /*022e*/ 	.byte	0x05
	.zero		1


	//   ....[20]....
        /*0230*/ 	.word	0x00000b40
        /*0234*/ 	.word	0x000000ff
        /*0238*/ 	.word	0x000000a0
        /*023c*/ 	.short	0x0100
        /*023e*/ 	.byte	0x07
	.zero		1


	//   ....[21]....
        /*0240*/ 	.word	0x00000b50
        /*0244*/ 	.word	0x000000ff
        /*0248*/ 	.word	0x000000c0
        /*024c*/ 	.short	0x0100
        /*024e*/ 	.byte	0x07
	.zero		1


	//   ....[22]....
        /*0250*/ 	.word	0x00000b60
        /*0254*/ 	.word	0x000000ff
        /*0258*/ 	.word	0x000000a8
        /*025c*/ 	.short	0x0100
        /*025e*/ 	.byte	0x07
	.zero		1


	//   ....[23]....
        /*0260*/ 	.word	0x00000b70
        /*0264*/ 	.word	0x000000ff
        /*0268*/ 	.word	0x000000c8
        /*026c*/ 	.short	0x0100
        /*026e*/ 	.byte	0x07
	.zero		1


	//   ....[24]....
        /*0270*/ 	.word	0x00000b80
        /*0274*/ 	.word	0x000000ff
        /*0278*/ 	.word	0x000000b0
        /*027c*/ 	.short	0x0100
        /*027e*/ 	.byte	0x07
	.zero		1


	//   ....[25]....
        /*0280*/ 	.word	0x00000b90
        /*0284*/ 	.word	0x000000ff
        /*0288*/ 	.word	0x000000d0
        /*028c*/ 	.short	0x0100
        /*028e*/ 	.byte	0x07
	.zero		1


	//   ....[26]....
        /*0290*/ 	.word	0x00000ba0
        /*0294*/ 	.word	0x000000ff
        /*0298*/ 	.word	0x000000b8
        /*029c*/ 	.short	0x0100
        /*029e*/ 	.byte	0x07
	.zero		1


	//   ....[27]....
        /*02a0*/ 	.word	0x00000bb0
        /*02a4*/ 	.word	0x000000ff
        /*02a8*/ 	.word	0x000000d8
        /*02ac*/ 	.short	0x0100
        /*02ae*/ 	.byte	0x07
	.zero		1


	//   ....[28]....
        /*02b0*/ 	.word	0x00000ca0
        /*02b4*/ 	.word	0x000000ff
        /*02b8*/ 	.word	0x000000e0
        /*02bc*/ 	.short	0x0100
        /*02be*/ 	.byte	0x05
	.zero		1


	//   ....[29]....
        /*02c0*/ 	.word	0x00000cb0
        /*02c4*/ 	.word	0x000000ff
        /*02c8*/ 	.word	0x000000f0
        /*02cc*/ 	.short	0x0100
        /*02ce*/ 	.byte	0x05
	.zero		1


	//   ....[30]....
        /*02d0*/ 	.word	0x00000cc0
        /*02d4*/ 	.word	0x000000ff
        /*02d8*/ 	.word	0x000000e8
        /*02dc*/ 	.short	0x0100
        /*02de*/ 	.byte	0x05
	.zero		1


	//   ....[31]....
        /*02e0*/ 	.word	0x00000cd0
        /*02e4*/ 	.word	0x000000ff
        /*02e8*/ 	.word	0x000000f8
        /*02ec*/ 	.short	0x0100
        /*02ee*/ 	.byte	0x05
	.zero		1


	//   ....[32]....
        /*02f0*/ 	.word	0x000015b0
        /*02f4*/ 	.word	0x00000003
        /*02f8*/ 	.word	0x000000f0
        /*02fc*/ 	.short	0x010a
        /*02fe*/ 	.byte	0xff
	.zero		1


	//   ....[33]....
        /*0300*/ 	.word	0x000015e0
        /*0304*/ 	.word	0x00000003
        /*0308*/ 	.word	0x000000e0
        /*030c*/ 	.short	0x0101
        /*030e*/ 	.byte	0xff
	.zero		1


	//   ....[34]....
        /*0310*/ 	.word	0x000016b0
        /*0314*/ 	.word	0x000000ff
        /*0318*/ 	.word	0x00000020
        /*031c*/ 	.short	0x010a
        /*031e*/ 	.byte	0x08
	.zero		1


	//   ....[35]....
        /*0320*/ 	.word	0x00001750
        /*0324*/ 	.word	0x000000ff
        /*0328*/ 	.word	0x00000020
        /*032c*/ 	.short	0x010a
        /*032e*/ 	.byte	0x21
	.zero		1


	//   ....[36]....
        /*0330*/ 	.word	0x000018b0
        /*0334*/ 	.word	0x000000ff
        /*0338*/ 	.word	0x00000020
        /*033c*/ 	.short	0x010a
        /*033e*/ 	.byte	0x08
	.zero		1


	//   ....[37]....
        /*0340*/ 	.word	0x000019a0
        /*0344*/ 	.word	0x000000ff
        /*0348*/ 	.word	0x00000078
        /*034c*/ 	.short	0x0101
        /*034e*/ 	.byte	0x04
	.zero		1


	//   ....[38]....
        /*0350*/ 	.word	0x000019c0
        /*0354*/ 	.word	0x000000ff
        /*0358*/ 	.word	0x00000020
        /*035c*/ 	.short	0x010a
        /*035e*/ 	.byte	0x08
	.zero		1


	//   ....[39]....
        /*0360*/ 	.word	0x00001a40
        /*0364*/ 	.word	0x000000ff
        /*0368*/ 	.word	0x00000020
        /*036c*/ 	.short	0x010a
        /*036e*/ 	.byte	0x11
	.zero		1


	//   ....[40]....
        /*0370*/ 	.word	0x00001ba0
        /*0374*/ 	.word	0x000000ff
        /*0378*/ 	.word	0x00000020
        /*037c*/ 	.short	0x010a
        /*037e*/ 	.byte	0x08
	.zero		1


	//   ....[41]....
        /*0380*/ 	.word	0x00001cc0
        /*0384*/ 	.word	0x00000002
        /*0388*/ 	.word	0x00000080
        /*038c*/ 	.short	0x010a
        /*038e*/ 	.byte	0xff
	.zero		1


	//   ....[42]....
        /*0390*/ 	.word	0x00001d80
        /*0394*/ 	.word	0x00000002
        /*0398*/ 	.word	0x00000000
        /*039c*/ 	.short	0x0101
        /*039e*/ 	.byte	0xff
	.zero		1


	//   ....[43]....
        /*03a0*/ 	.word	0x000022e0
        /*03a4*/ 	.word	0x000000ff
        /*03a8*/ 	.word	0x00000000
        /*03ac*/ 	.short	0x010a
        /*03ae*/ 	.byte	0x05
	.zero		1


	//   ....[44]....
        /*03b0*/ 	.word	0x00002370
        /*03b4*/ 	.word	0x000000ff
        /*03b8*/ 	.word	0x00000000
        /*03bc*/ 	.short	0x010a
        /*03be*/ 	.byte	0x05
	.zero		1


	//   ....[45]....
        /*03c0*/ 	.word	0x00002400
        /*03c4*/ 	.word	0x000000ff
        /*03c8*/ 	.word	0x00000000
        /*03cc*/ 	.short	0x010a
        /*03ce*/ 	.byte	0x05
	.zero		1


	//   ....[46]....
        /*03d0*/ 	.word	0x000024a0
        /*03d4*/ 	.word	0x00000000
        /*03d8*/ 	.word	0x00000000
        /*03dc*/ 	.short	0x010a
        /*03de*/ 	.byte	0xff
	.zero		1


	//   ....[47]....
        /*03e0*/ 	.word	0x000025c0
        /*03e4*/ 	.word	0x00000000
        /*03e8*/ 	.word	0x000000e0
        /*03ec*/ 	.short	0x010a
        /*03ee*/ 	.byte	0xff
	.zero		1


	//   ....[48]....
        /*03f0*/ 	.word	0x00002620
        /*03f4*/ 	.word	0x00000004
        /*03f8*/ 	.word	0x00000000
        /*03fc*/ 	.short	0x0101
        /*03fe*/ 	.byte	0xff
	.zero		1


	//   ....[49]....
        /*0400*/ 	.word	0x00002640
        /*0404*/ 	.word	0x000000ff
        /*0408*/ 	.word	0x00000090
        /*040c*/ 	.short	0x010a
        /*040e*/ 	.byte	0x05
	.zero		1


	//   ....[50]....
        /*0410*/ 	.word	0x00002760
        /*0414*/ 	.word	0x00000000
        /*0418*/ 	.word	0x00000080
        /*041c*/ 	.short	0x010a
        /*041e*/ 	.byte	0xff
	.zero		1


	//   ....[51]....
        /*0420*/ 	.word	0x00002870
        /*0424*/ 	.word	0x00000000
        /*0428*/ 	.word	0x00000000
        /*042c*/ 	.short	0x0101
        /*042e*/ 	.byte	0xff
	.zero		1


	//   ....[52]....
        /*0430*/ 	.word	0x00002900
        /*0434*/ 	.word	0x000000ff
        /*0438*/ 	.word	0x00000090
        /*043c*/ 	.short	0x0106
        /*043e*/ 	.byte	0x05
	.zero		1


	//   ....[53]....
        /*0440*/ 	.word	0x00002920
        /*0444*/ 	.word	0x000000ff
        /*0448*/ 	.word	0x00000090
        /*044c*/ 	.short	0x010a
        /*044e*/ 	.byte	0x05
	.zero		1


	//   ....[54]....
        /*0450*/ 	.word	0x000029b0
        /*0454*/ 	.word	0x000000ff
        /*0458*/ 	.word	0x00000090
        /*045c*/ 	.short	0x0106
        /*045e*/ 	.byte	0x04
	.zero		1


	//   ....[55]....
        /*0460*/ 	.word	0x000029f0
        /*0464*/ 	.word	0x00000000
        /*0468*/ 	.word	0x00000090
        /*046c*/ 	.short	0x010a
        /*046e*/ 	.byte	0xff
	.zero		1


	//   ....[56]....
        /*0470*/ 	.word	0x00002f30
        /*0474*/ 	.word	0x00000000
        /*0478*/ 	.word	0x00000080
        /*047c*/ 	.short	0x010a
        /*047e*/ 	.byte	0xff
	.zero		1


	//   ....[57]....
        /*0480*/ 	.word	0x00003030
        /*0484*/ 	.word	0x00000003
        /*0488*/ 	.word	0x00000000
        /*048c*/ 	.short	0x0101
        /*048e*/ 	.byte	0xff
	.zero		1


	//   ....[58]....
        /*0490*/ 	.word	0x00003040
        /*0494*/ 	.word	0x000000ff
        /*0498*/ 	.word	0x00000000
        /*049c*/ 	.short	0x010a
        /*049e*/ 	.byte	0x06
	.zero		1


	//   ....[59]....
        /*04a0*/ 	.word	0x000030c0
        /*04a4*/ 	.word	0x000000ff
        /*04a8*/ 	.word	0x000000c0
        /*04ac*/ 	.short	0x010a
        /*04ae*/ 	.byte	0x07
	.zero		1


	//   ....[60]....
        /*04b0*/ 	.word	0x000031a0
        /*04b4*/ 	.word	0x000000ff
        /*04b8*/ 	.word	0x00000000
        /*04bc*/ 	.short	0x010a
        /*04be*/ 	.byte	0x06
	.zero		1


	//   ....[61]....
        /*04c0*/ 	.word	0x000032d0
        /*04c4*/ 	.word	0x000000ff
        /*04c8*/ 	.word	0x00000000
        /*04cc*/ 	.short	0x010a
        /*04ce*/ 	.byte	0x1a
	.zero		1


	//   ....[62]....
        /*04d0*/ 	.word	0x00003570
        /*04d4*/ 	.word	0x000000ff
        /*04d8*/ 	.word	0x00000000
        /*04dc*/ 	.short	0x010a
        /*04de*/ 	.byte	0x06
	.zero		1


	//   ....[63]....
        /*04e0*/ 	.word	0x00003600
        /*04e4*/ 	.word	0x000000ff
        /*04e8*/ 	.word	0x00000000
        /*04ec*/ 	.short	0x010a
        /*04ee*/ 	.byte	0x06
	.zero		1


	//   ....[64]....
        /*04f0*/ 	.word	0x00003690
        /*04f4*/ 	.word	0x000000ff
        /*04f8*/ 	.word	0x00000000
        /*04fc*/ 	.short	0x010a
        /*04fe*/ 	.byte	0x06
	.zero		1


	//   ....[65]....
        /*0500*/ 	.word	0x00003720
        /*0504*/ 	.word	0x000000ff
        /*0508*/ 	.word	0x00000000
        /*050c*/ 	.short	0x010a
        /*050e*/ 	.byte	0x07
	.zero		1


	//   ....[66]....
        /*0510*/ 	.word	0x00003b60
        /*0514*/ 	.word	0x00000000
        /*0518*/ 	.word	0x00000080
        /*051c*/ 	.short	0x010a
        /*051e*/ 	.byte	0xff
	.zero		1


	//   ....[67]....
        /*0520*/ 	.word	0x00003c20
        /*0524*/ 	.word	0x00000000
        /*0528*/ 	.word	0x00000000
        /*052c*/ 	.short	0x0101
        /*052e*/ 	.byte	0xff
	.zero		1


	//   ....[68]....
        /*0530*/ 	.word	0x00003f40
        /*0534*/ 	.word	0x000000ff
        /*0538*/ 	.word	0x00000078
        /*053c*/ 	.short	0x010a
        /*053e*/ 	.byte	0x07
	.zero		1


	//   ....[69]....
        /*0540*/ 	.word	0x00004160
        /*0544*/ 	.word	0x000000ff
        /*0548*/ 	.word	0x00000058
        /*054c*/ 	.short	0x010a
        /*054e*/ 	.byte	0x0f
	.zero		1


	//   ....[70]....
        /*0550*/ 	.word	0x00004370
        /*0554*/ 	.word	0x000000ff
        /*0558*/ 	.word	0x00000040
        /*055c*/ 	.short	0x010b
        /*055e*/ 	.byte	0x0f
	.zero		1


	//   ....[71]....
        /*0560*/ 	.word	0x000043f0
        /*0564*/ 	.word	0x000000ff
        /*0568*/ 	.word	0x00000000
        /*056c*/ 	.short	0x0101
        /*056e*/ 	.byte	0x10
	.zero		1


	//   ....[72]....
        /*0570*/ 	.word	0x00004420
        /*0574*/ 	.word	0x000000ff
        /*0578*/ 	.word	0x00000058
        /*057c*/ 	.short	0x010a
        /*057e*/ 	.byte	0x0d
	.zero		1


	//   ....[73]....
        /*0580*/ 	.word	0x00004630
        /*0584*/ 	.word	0x000000ff
        /*0588*/ 	.word	0x00000040
        /*058c*/ 	.short	0x010b
        /*058e*/ 	.byte	0x0d
	.zero		1


	//   ....[74]....
        /*0590*/ 	.word	0x000046a0
        /*0594*/ 	.word	0x000000ff
        /*0598*/ 	.word	0x00000000
        /*059c*/ 	.short	0x0101
        /*059e*/ 	.byte	0x0f
	.zero		1


	//   ....[75]....
        /*05a0*/ 	.word	0x000046f0
        /*05a4*/ 	.word	0x000000ff
        /*05a8*/ 	.word	0x00000000
        /*05ac*/ 	.short	0x010a
        /*05ae*/ 	.byte	0x04
	.zero		1


	//   ....[76]....
        /*05b0*/ 	.word	0x00004780
        /*05b4*/ 	.word	0x000000ff
        /*05b8*/ 	.word	0x00000000
        /*05bc*/ 	.short	0x010a
        /*05be*/ 	.byte	0x04
	.zero		1


	//   ....[77]....
        /*05c0*/ 	.word	0x00004820
        /*05c4*/ 	.word	0x00000000
        /*05c8*/ 	.word	0x00000000
        /*05cc*/ 	.short	0x010a
        /*05ce*/ 	.byte	0xff
	.zero		1


	//   ....[78]....
        /*05d0*/ 	.word	0x00004ba0
        /*05d4*/ 	.word	0x00000000
        /*05d8*/ 	.word	0x00000080
        /*05dc*/ 	.short	0x010a
        /*05de*/ 	.byte	0xff
	.zero		1


	//   ....[79]....
        /*05e0*/ 	.word	0x00004cb0
        /*05e4*/ 	.word	0x00000000
        /*05e8*/ 	.word	0x00000000
        /*05ec*/ 	.short	0x0101
        /*05ee*/ 	.byte	0xff
	.zero		1


	//   ....[80]....
        /*05f0*/ 	.word	0x00005730
        /*05f4*/ 	.word	0x00000000
        /*05f8*/ 	.word	0x00000040
        /*05fc*/ 	.short	0x010a
        /*05fe*/ 	.byte	0xff
	.zero		1


	//   ....[81]....
        /*0600*/ 	.word	0x000057a0
        /*0604*/ 	.word	0x00000054
        /*0608*/ 	.word	0x000000a0
        /*060c*/ 	.short	0x010a
        /*060e*/ 	.byte	0xff
	.zero		1


	//   ....[82]....
        /*0610*/ 	.word	0x00005830
        /*0614*/ 	.word	0x00000000
        /*0618*/ 	.word	0x00000040
        /*061c*/ 	.short	0x010a
        /*061e*/ 	.byte	0xff
	.zero		1


	//   ....[83]....
        /*0620*/ 	.word	0x00005a60
        /*0624*/ 	.word	0x00000054
        /*0628*/ 	.word	0x000000a0
        /*062c*/ 	.short	0x010a
        /*062e*/ 	.byte	0xff
	.zero		1


	//   ....[84]....
        /*0630*/ 	.word	0x000062f0
        /*0634*/ 	.word	0x00000000
        /*0638*/ 	.word	0x00000000
        /*063c*/ 	.short	0x0101
        /*063e*/ 	.byte	0xff
	.zero		1


	//   ....[85]....
        /*0640*/ 	.word	0x00006300
        /*0644*/ 	.word	0x00000002
        /*0648*/ 	.word	0x00000040
        /*064c*/ 	.short	0x010a
        /*064e*/ 	.byte	0xff
	.zero		1


	//   ....[86]....
        /*0650*/ 	.word	0x000063d0
        /*0654*/ 	.word	0x00000002
        /*0658*/ 	.word	0x00000040
        /*065c*/ 	.short	0x010a
        /*065e*/ 	.byte	0xff
	.zero		1


	//   ....[87]....
        /*0660*/ 	.word	0x00006760
        /*0664*/ 	.word	0x000000ff
        /*0668*/ 	.word	0x00000000
        /*066c*/ 	.short	0x0101
        /*066e*/ 	.byte	0x05
	.zero		1


	//   ....[88]....
        /*0670*/ 	.word	0x00006db0
        /*0674*/ 	.word	0x00000002
        /*0678*/ 	.word	0x00000000
        /*067c*/ 	.short	0x0101
        /*067e*/ 	.byte	0xff
	.zero		1


	//   ....[89]....
        /*0680*/ 	.word	0x00007020
        /*0684*/ 	.word	0x000000ff
        /*0688*/ 	.word	0x00000000
        /*068c*/ 	.short	0x0101
        /*068e*/ 	.byte	0x04
	.zero		1


	//   ....[90]....
        /*0690*/ 	.word	0x00007040
        /*0694*/ 	.word	0x00000003
        /*0698*/ 	.word	0x000000f0
        /*069c*/ 	.short	0x010a
        /*069e*/ 	.byte	0xff
	.zero		1


	//   ....[91]....
        /*06a0*/ 	.word	0x000070a0
        /*06a4*/ 	.word	0x00000002
        /*06a8*/ 	.word	0x00000020
        /*06ac*/ 	.short	0x010a
        /*06ae*/ 	.byte	0xff
	.zero		1


	//   ....[92]....
        /*06b0*/ 	.word	0x00007100
        /*06b4*/ 	.word	0x00000002
        /*06b8*/ 	.word	0x00000020
        /*06bc*/ 	.short	0x010a
        /*06be*/ 	.byte	0xff
	.zero		1


	//   ....[93]....
        /*06c0*/ 	.word	0x00007150
        /*06c4*/ 	.word	0x00000002
        /*06c8*/ 	.word	0x00000080
        /*06cc*/ 	.short	0x010a
        /*06ce*/ 	.byte	0xff
	.zero		1


	//   ....[94]....
        /*06d0*/ 	.word	0x000071b0
        /*06d4*/ 	.word	0x00000000
        /*06d8*/ 	.word	0x00000000
        /*06dc*/ 	.short	0x010a
        /*06de*/ 	.byte	0xff
	.zero		1


	//   ....[95]....
        /*06e0*/ 	.word	0x00007210
        /*06e4*/ 	.word	0x00000000
        /*06e8*/ 	.word	0x00000000
        /*06ec*/ 	.short	0x010a
        /*06ee*/ 	.byte	0xff
	.zero		1


	//   ....[96]....
        /*06f0*/ 	.word	0x00007270
        /*06f4*/ 	.word	0x00000000
        /*06f8*/ 	.word	0x00000000
        /*06fc*/ 	.short	0x010a
        /*06fe*/ 	.byte	0xff
	.zero		1


	//   ....[97]....
        /*0700*/ 	.word	0x000072c0
        /*0704*/ 	.word	0x00000000
        /*0708*/ 	.word	0x000000e0
        /*070c*/ 	.short	0x010a
        /*070e*/ 	.byte	0xff
	.zero		1


	//   ....[98]....
        /*0710*/ 	.word	0x00007320
        /*0714*/ 	.word	0x00000000
        /*0718*/ 	.word	0x00000090
        /*071c*/ 	.short	0x010a
        /*071e*/ 	.byte	0xff
	.zero		1


	//   ....[99]....
        /*0720*/ 	.word	0x00007370
        /*0724*/ 	.word	0x00000000
        /*0728*/ 	.word	0x00000080
        /*072c*/ 	.short	0x010a
        /*072e*/ 	.byte	0xff
	.zero		1


	//   ....[100]....
        /*0730*/ 	.word	0x000073d0
        /*0734*/ 	.word	0x00000000
        /*0738*/ 	.word	0x00000090
        /*073c*/ 	.short	0x010a
        /*073e*/ 	.byte	0xff
	.zero		1


	//   ....[101]....
        /*0740*/ 	.word	0x00007420
        /*0744*/ 	.word	0x00000000
        /*0748*/ 	.word	0x00000080
        /*074c*/ 	.short	0x010a
        /*074e*/ 	.byte	0xff
	.zero		1


	//   ....[102]....
        /*0750*/ 	.word	0x00007480
        /*0754*/ 	.word	0x00000003
        /*0758*/ 	.word	0x000000c0
        /*075c*/ 	.short	0x010a
        /*075e*/ 	.byte	0xff
	.zero		1


	//   ....[103]....
        /*0760*/ 	.word	0x000074e0
        /*0764*/ 	.word	0x00000000
        /*0768*/ 	.word	0x00000000
        /*076c*/ 	.short	0x010a
        /*076e*/ 	.byte	0xff
	.zero		1


	//   ....[104]....
        /*0770*/ 	.word	0x00007540
        /*0774*/ 	.word	0x00000000
        /*0778*/ 	.word	0x00000000
        /*077c*/ 	.short	0x010a
        /*077e*/ 	.byte	0xff
	.zero		1


	//   ....[105]....
        /*0780*/ 	.word	0x000075a0
        /*0784*/ 	.word	0x00000000
        /*0788*/ 	.word	0x00000000
        /*078c*/ 	.short	0x010a
        /*078e*/ 	.byte	0xff
	.zero		1


	//   ....[106]....
        /*0790*/ 	.word	0x00007600
        /*0794*/ 	.word	0x00000000
        /*0798*/ 	.word	0x00000000
        /*079c*/ 	.short	0x010a
        /*079e*/ 	.byte	0xff
	.zero		1


	//   ....[107]....
        /*07a0*/ 	.word	0x00007660
        /*07a4*/ 	.word	0x00000000
        /*07a8*/ 	.word	0x00000000
        /*07ac*/ 	.short	0x010a
        /*07ae*/ 	.byte	0xff
	.zero		1


	//   ....[108]....
        /*07b0*/ 	.word	0x000076b0
        /*07b4*/ 	.word	0x00000000
        /*07b8*/ 	.word	0x00000080
        /*07bc*/ 	.short	0x010a
        /*07be*/ 	.byte	0xff
	.zero		1


	//   ....[109]....
        /*07c0*/ 	.word	0x00007710
        /*07c4*/ 	.word	0x00000000
        /*07c8*/ 	.word	0x00000078
        /*07cc*/ 	.short	0x010a
        /*07ce*/ 	.byte	0xff
	.zero		1


	//   ....[110]....
        /*07d0*/ 	.word	0x00007770
        /*07d4*/ 	.word	0x00000000
        /*07d8*/ 	.word	0x00000058
        /*07dc*/ 	.short	0x010a
        /*07de*/ 	.byte	0xff
	.zero		1


	//   ....[111]....
        /*07e0*/ 	.word	0x000077d0
        /*07e4*/ 	.word	0x00000003
        /*07e8*/ 	.word	0x00000058
        /*07ec*/ 	.short	0x010a
        /*07ee*/ 	.byte	0xff
	.zero		1


	//   ....[112]....
        /*07f0*/ 	.word	0x00007830
        /*07f4*/ 	.word	0x00000000
        /*07f8*/ 	.word	0x00000000
        /*07fc*/ 	.short	0x010a
        /*07fe*/ 	.byte	0xff
	.zero		1


	//   ....[113]....
        /*0800*/ 	.word	0x00007890
        /*0804*/ 	.word	0x00000000
        /*0808*/ 	.word	0x00000000
        /*080c*/ 	.short	0x010a
        /*080e*/ 	.byte	0xff
	.zero		1


	//   ....[114]....
        /*0810*/ 	.word	0x000078e0
        /*0814*/ 	.word	0x00000000
        /*0818*/ 	.word	0x00000080
        /*081c*/ 	.short	0x010a
        /*081e*/ 	.byte	0xff
	.zero		1


	//   ....[115]....
        /*0820*/ 	.word	0x00007930
        /*0824*/ 	.word	0x00000000
        /*0828*/ 	.word	0x00000040
        /*082c*/ 	.short	0x010a
        /*082e*/ 	.byte	0xff
	.zero		1


	//   ....[116]....
        /*0830*/ 	.word	0x00007980
        /*0834*/ 	.word	0x00000054
        /*0838*/ 	.word	0x000000a0
        /*083c*/ 	.short	0x010a
        /*083e*/ 	.byte	0xff
	.zero		1


	//   ....[117]....
        /*0840*/ 	.word	0x000079d0
        /*0844*/ 	.word	0x00000002
        /*0848*/ 	.word	0x00000040
        /*084c*/ 	.short	0x010a
        /*084e*/ 	.byte	0xff
	.zero		1


	//----- nvinfo : EIATTR_NUM_MBARRIERS
	.align		4
.L_47:
        /*0850*/ 	.byte	0x03, 0x38
        /*0852*/ 	.short	0x0020


	//----- nvinfo : EIATTR_EXIT_INSTR_OFFSETS
	.align		4
        /*0854*/ 	.byte	0x04, 0x1c
        /*0856*/ 	.short	(.L_49 - .L_48)


	//   ....[0]....
.L_48:
        /*0858*/ 	.word	0x000024d0


	//   ....[1]....
        /*085c*/ 	.word	0x000029c0


	//   ....[2]....
        /*0860*/ 	.word	0x00002a20


	//   ....[3]....
        /*0864*/ 	.word	0x00003980


	//   ....[4]....
        /*0868*/ 	.word	0x00004850


	//   ....[5]....
        /*086c*/ 	.word	0x00004890


	//   ....[6]....
        /*0870*/ 	.word	0x00006f10


	//   ....[7]....
        /*0874*/ 	.word	0x00006f90


	//   ....[8]....
        /*0878*/ 	.word	0x00006fc0


	//   ....[9]....
        /*087c*/ 	.word	0x00007030


	//----- nvinfo : EIATTR_MAX_THREADS
	.align		4
.L_49:
        /*0880*/ 	.byte	0x04, 0x05
        /*0882*/ 	.short	(.L_51 - .L_50)
.L_50:
        /*0884*/ 	.word	0x00000100
        /*0888*/ 	.word	0x00000001
        /*088c*/ 	.word	0x00000001


	//----- nvinfo : EIATTR_CRS_STACK_SIZE
	.align		4
.L_51:
        /*0890*/ 	.byte	0x04, 0x1e
        /*0892*/ 	.short	(.L_53 - .L_52)
.L_52:
        /*0894*/ 	.word	0x00000000


	//----- nvinfo : EIATTR_CBANK_PARAM_SIZE
	.align		4
.L_53:
        /*0898*/ 	.byte	0x03, 0x19
        /*089a*/ 	.short	0x0800


	//----- nvinfo : EIATTR_PARAM_CBANK
	.align		4
        /*089c*/ 	.byte	0x04, 0x0a
        /*089e*/ 	.short	(.L_55 - .L_54)
	.align		4
.L_54:
        /*08a0*/ 	.word	index@(.nv.constant0._ZN7cutlass13device_kernelINS_4gemm6kernel13GemmUniversalIN4cute5tupleIJiiiiEEENS1_10collective13CollectiveMmaINS1_35MainloopSm100TmaUmmaWarpSpecializedILi4ELi2ELi4ENS5_IJNS4_1CILi1EEESB_SB_EEEEENS5_IJNSA_ILi64EEESE_NSA_ILi32EEEEEENS_10tfloat32_tENS5_IJlSB_lEEESH_SI_NS4_8TiledMMAINS4_8MMA_AtomIJNS4_17SM100_MMA_TF32_SSISH_SH_fLi64ELi64ELNS4_4UMMA5MajorE0ELSN_0ELNSM_7ScaleInE0ELSO_0EEEEEENS4_6LayoutISC_NS5_IJNSA_ILi0EEESS_SS_EEEEENS5_IJNS4_10UnderscoreESV_SV_EEEEENS4_13SM90_TMA_LOADENS4_14ComposedLayoutINS4_7SwizzleILi3ELi4ELi3EEENS4_18smem_ptr_flag_bitsILi32EEENSR_INS5_IJNSA_ILi8EEESF_EEENS5_IJSF_SB_EEEEEEEvNS4_8identityESY_S18_vS19_EENS_8epilogue10collective18CollectiveEpilogueINS1B_23Sm100TmaWarpSpecializedILi3ELi2ELi16ELb1ELb0EEEJSG_NS5_IJNSR_ISE_SB_EENSR_ISF_SB_EEEEESH_SI_SH_SI_NS1B_6fusion15FusionCallbacksIS1F_NS1J_17LinearCombinationISH_fSH_fLNS_15FloatRoundStyleE2EEESG_S1I_JEEENS4_5SM1004TMEM4LOAD26SM100_TMEM_LOAD_16dp128b8xESY_S18_NS4_17SM75_U32x4_LDSM_NENS4_14SM90_TMA_STOREES18_NS4_17SM90_U32x4_STSM_NENS4_39AutoVectorizingCopyWithAssumedAlignmentILi128EEEEEEvvEEEEvNT_6ParamsE)
        /*08a4*/ 	.short	0x0380
        /*08a6*/ 	.short	0x0800


	//----- nvinfo : EIATTR_SW_WAR
	.align		4
.L_55:
        /*08a8*/ 	.byte	0x04, 0x36
        /*08aa*/ 	.short	(.L_57 - .L_56)
.L_56:
        /*08ac*/ 	.word	0x00000008
.L_57:


//--------------------- .nv.callgraph             --------------------------
	.section	.nv.callgraph,"",@"SHT_CUDA_CALLGRAPH"
	.align	4
	.sectionentsize	8
	.align		4
        /*0000*/ 	.word	0x00000000
	.align		4
        /*0004*/ 	.word	0xffffffff
	.align		4
        /*0008*/ 	.word	index@(_ZN7cutlass13device_kernelINS_4gemm6kernel13GemmUniversalIN4cute5tupleIJiiiiEEENS1_10collective13CollectiveMmaINS1_35MainloopSm100TmaUmmaWarpSpecializedILi4ELi2ELi4ENS5_IJNS4_1CILi1EEESB_SB_EEEEENS5_IJNSA_ILi64EEESE_NSA_ILi32EEEEEENS_10tfloat32_tENS5_IJlSB_lEEESH_SI_NS4_8TiledMMAINS4_8MMA_AtomIJNS4_17SM100_MMA_TF32_SSISH_SH_fLi64ELi64ELNS4_4UMMA5MajorE0ELSN_0ELNSM_7ScaleInE0ELSO_0EEEEEENS4_6LayoutISC_NS5_IJNSA_ILi0EEESS_SS_EEEEENS5_IJNS4_10UnderscoreESV_SV_EEEEENS4_13SM90_TMA_LOADENS4_14ComposedLayoutINS4_7SwizzleILi3ELi4ELi3EEENS4_18smem_ptr_flag_bitsILi32EEENSR_INS5_IJNSA_ILi8EEESF_EEENS5_IJSF_SB_EEEEEEEvNS4_8identityESY_S18_vS19_EENS_8epilogue10collective18CollectiveEpilogueINS1B_23Sm100TmaWarpSpecializedILi3ELi2ELi16ELb1ELb0EEEJSG_NS5_IJNSR_ISE_SB_EENSR_ISF_SB_EEEEESH_SI_SH_SI_NS1B_6fusion15FusionCallbacksIS1F_NS1J_17LinearCombinationISH_fSH_fLNS_15FloatRoundStyleE2EEESG_S1I_JEEENS4_5SM1004TMEM4LOAD26SM100_TMEM_LOAD_16dp128b8xESY_S18_NS4_17SM75_U32x4_LDSM_NENS4_14SM90_TMA_STOREES18_NS4_17SM90_U32x4_STSM_NENS4_39AutoVectorizingCopyWithAssumedAlignmentILi128EEEEEEvvEEEEvNT_6ParamsE)
	.align		4
        /*000c*/ 	.word	index@(__assertfail)
	.align		4
        /*0010*/ 	.word	0x00000000
	.align		4
        /*0014*/ 	.word	0xfffffffe
	.align		4
        /*0018*/ 	.word	0x00000000
	.align		4
        /*001c*/ 	.word	0xfffffffd
	.align		4
        /*0020*/ 	.word	0x00000000
	.align		4
        /*0024*/ 	.word	0xfffffffc


//--------------------- .nv.constant4             --------------------------
	.section	.nv.constant4,"a",@progbits
	.align	8
	.align		8
.nv.constant4:
        /*0000*/ 	.dword	__assertfail
	.align		8
        /*0008*/ 	.dword	__unnamed_1
	.align		8
        /*0010*/ 	.dword	__unnamed_2
	.align		8
        /*0018*/ 	.dword	_ZN39_INTERNAL_502de5a2_4_k_cu_6db7fca1_93674cuda3std3__45__cpo5beginE
	.align		8
        /*0020*/ 	.dword	_ZN39_INTERNAL_502de5a2_4_k_cu_6db7fca1_93674cuda3std3__45__cpo3endE
	.align		8
        /*0028*/ 	.dword	_ZN39_INTERNAL_502de5a2_4_k_cu_6db7fca1_93674cuda3std3__45__cpo6cbeginE
	.align		8
        /*0030*/ 	.dword	_ZN39_INTERNAL_502de5a2_4_k_cu_6db7fca1_93674cuda3std3__45__cpo4cendE
	.align		8
        /*0038*/ 	.dword	_ZN39_INTERNAL_502de5a2_4_k_cu_6db7fca1_93674cuda3std3__441_GLOBAL__N__502de5a2_4_k_cu_6db7fca1_93676ignoreE
	.align		8
        /*0040*/ 	.dword	_ZN39_INTERNAL_502de5a2_4_k_cu_6db7fca1_93674cuda3std3__419piecewise_constructE
	.align		8
        /*0048*/ 	.dword	_ZN39_INTERNAL_502de5a2_4_k_cu_6db7fca1_93674cuda3std3__48in_placeE
	.align		8
        /*0050*/ 	.dword	_ZN39_INTERNAL_502de5a2_4_k_cu_6db7fca1_93674cuda3std6ranges3__45__cpo4swapE
	.align		8
        /*0058*/ 	.dword	_ZN39_INTERNAL_502de5a2_4_k_cu_6db7fca1_93674cuda3std6ranges3__45__cpo9iter_moveE
	.align		8
        /*0060*/ 	.dword	_ZN39_INTERNAL_502de5a2_4_k_cu_6db7fca1_93674cute7productE
	.align		8
        /*0068*/ 	.dword	_ZN39_INTERNAL_502de5a2_4_k_cu_6db7fca1_93674cute1_E
	.align		8
        /*0070*/ 	.dword	$str$25
	.align		8
        /*0078*/ 	.dword	$str$26
	.align		8
        /*0080*/ 	.dword	$str$27
	.align		8
        /*0088*/ 	.dword	$str$28


//--------------------- .text._ZN7cutlass13device_kernelINS_4gemm6kernel13GemmUniversalIN4cute5tupleIJiiiiEEENS1_10collective13CollectiveMmaINS1_35MainloopSm100TmaUmmaWarpSpecializedILi4ELi2ELi4ENS5_IJNS4_1CILi1EEESB_SB_EEEEENS5_IJNSA_ILi64EEESE_NSA_ILi32EEEEEENS_10tfloat32_tENS5_IJlSB_lEEESH_SI_NS4_8TiledMMAINS4_8MMA_AtomIJNS4_17SM100_MMA_TF32_SSISH_SH_fLi64ELi64ELNS4_4UMMA5MajorE0ELSN_0ELNSM_7ScaleInE0ELSO_0EEEEEENS4_6LayoutISC_NS5_IJNSA_ILi0EEESS_SS_EEEEENS5_IJNS4_10UnderscoreESV_SV_EEEEENS4_13SM90_TMA_LOADENS4_14ComposedLayoutINS4_7SwizzleILi3ELi4ELi3EEENS4_18smem_ptr_flag_bitsILi32EEENSR_INS5_IJNSA_ILi8EEESF_EEENS5_IJSF_SB_EEEEEEEvNS4_8identityESY_S18_vS19_EENS_8epilogue10collective18CollectiveEpilogueINS1B_23Sm100TmaWarpSpecializedILi3ELi2ELi16ELb1ELb0EEEJSG_NS5_IJNSR_ISE_SB_EENSR_ISF_SB_EEEEESH_SI_SH_SI_NS1B_6fusion15FusionCallbacksIS1F_NS1J_17LinearCombinationISH_fSH_fLNS_15FloatRoundStyleE2EEESG_S1I_JEEENS4_5SM1004TMEM4LOAD26SM100_TMEM_LOAD_16dp128b8xESY_S18_NS4_17SM75_U32x4_LDSM_NENS4_14SM90_TMA_STOREES18_NS4_17SM90_U32x4_STSM_NENS4_39AutoVectorizingCopyWithAssumedAlignmentILi128EEEEEEvvEEEEvNT_6ParamsE --------------------------
	.section	.text._ZN7cutlass13device_kernelINS_4gemm6kernel13GemmUniversalIN4cute5tupleIJiiiiEEENS1_10collective13CollectiveMmaINS1_35MainloopSm100TmaUmmaWarpSpecializedILi4ELi2ELi4ENS5_IJNS4_1CILi1EEESB_SB_EEEEENS5_IJNSA_ILi64EEESE_NSA_ILi32EEEEEENS_10tfloat32_tENS5_IJlSB_lEEESH_SI_NS4_8TiledMMAINS4_8MMA_AtomIJNS4_17SM100_MMA_TF32_SSISH_SH_fLi64ELi64ELNS4_4UMMA5MajorE0ELSN_0ELNSM_7ScaleInE0ELSO_0EEEEEENS4_6LayoutISC_NS5_IJNSA_ILi0EEESS_SS_EEEEENS5_IJNS4_10UnderscoreESV_SV_EEEEENS4_13SM90_TMA_LOADENS4_14ComposedLayoutINS4_7SwizzleILi3ELi4ELi3EEENS4_18smem_ptr_flag_bitsILi32EEENSR_INS5_IJNSA_ILi8EEESF_EEENS5_IJSF_SB_EEEEEEEvNS4_8identityESY_S18_vS19_EENS_8epilogue10collective18CollectiveEpilogueINS1B_23Sm100TmaWarpSpecializedILi3ELi2ELi16ELb1ELb0EEEJSG_NS5_IJNSR_ISE_SB_EENSR_ISF_SB_EEEEESH_SI_SH_SI_NS1B_6fusion15FusionCallbacksIS1F_NS1J_17LinearCombinationISH_fSH_fLNS_15FloatRoundStyleE2EEESG_S1I_JEEENS4_5SM1004TMEM4LOAD26SM100_TMEM_LOAD_16dp128b8xESY_S18_NS4_17SM75_U32x4_LDSM_NENS4_14SM90_TMA_STOREES18_NS4_17SM90_U32x4_STSM_NENS4_39AutoVectorizingCopyWithAssumedAlignmentILi128EEEEEEvvEEEEvNT_6ParamsE,"ax",@progbits
	.align	128
.text._ZN7cutlass13device_kernelINS_4gemm6kernel13GemmUniversalIN4cute5tupleIJiiiiEEENS1_10collective13CollectiveMmaINS1_35MainloopSm100TmaUmmaWarpSpecializedILi4ELi2ELi4ENS5_IJNS4_1CILi1EEESB_SB_EEEEENS5_IJNSA_ILi64EEESE_NSA_ILi32EEEEEENS_10tfloat32_tENS5_IJlSB_lEEESH_SI_NS4_8TiledMMAINS4_8MMA_AtomIJNS4_17SM100_MMA_TF32_SSISH_SH_fLi64ELi64ELNS4_4UMMA5MajorE0ELSN_0ELNSM_7ScaleInE0ELSO_0EEEEEENS4_6LayoutISC_NS5_IJNSA_ILi0EEESS_SS_EEEEENS5_IJNS4_10UnderscoreESV_SV_EEEEENS4_13SM90_TMA_LOADENS4_14ComposedLayoutINS4_7SwizzleILi3ELi4ELi3EEENS4_18smem_ptr_flag_bitsILi32EEENSR_INS5_IJNSA_ILi8EEESF_EEENS5_IJSF_SB_EEEEEEEvNS4_8identityESY_S18_vS19_EENS_8epilogue10collective18CollectiveEpilogueINS1B_23Sm100TmaWarpSpecializedILi3ELi2ELi16ELb1ELb0EEEJSG_NS5_IJNSR_ISE_SB_EENSR_ISF_SB_EEEEESH_SI_SH_SI_NS1B_6fusion15FusionCallbacksIS1F_NS1J_17LinearCombinationISH_fSH_fLNS_15FloatRoundStyleE2EEESG_S1I_JEEENS4_5SM1004TMEM4LOAD26SM100_TMEM_LOAD_16dp128b8xESY_S18_NS4_17SM75_U32x4_LDSM_NENS4_14SM90_TMA_STOREES18_NS4_17SM90_U32x4_STSM_NENS4_39AutoVectorizingCopyWithAssumedAlignmentILi128EEEEEEvvEEEEvNT_6ParamsE:
        .type           _ZN7cutlass13device_kernelINS_4gemm6kernel13GemmUniversalIN4cute5tupleIJiiiiEEENS1_10collective13CollectiveMmaINS1_35MainloopSm100TmaUmmaWarpSpecializedILi4ELi2ELi4ENS5_IJNS4_1CILi1EEESB_SB_EEEEENS5_IJNSA_ILi64EEESE_NSA_ILi32EEEEEENS_10tfloat32_tENS5_IJlSB_lEEESH_SI_NS4_8TiledMMAINS4_8MMA_AtomIJNS4_17SM100_MMA_TF32_SSISH_SH_fLi64ELi64ELNS4_4UMMA5MajorE0ELSN_0ELNSM_7ScaleInE0ELSO_0EEEEEENS4_6LayoutISC_NS5_IJNSA_ILi0EEESS_SS_EEEEENS5_IJNS4_10UnderscoreESV_SV_EEEEENS4_13SM90_TMA_LOADENS4_14ComposedLayoutINS4_7SwizzleILi3ELi4ELi3EEENS4_18smem_ptr_flag_bitsILi32EEENSR_INS5_IJNSA_ILi8EEESF_EEENS5_IJSF_SB_EEEEEEEvNS4_8identityESY_S18_vS19_EENS_8epilogue10collective18CollectiveEpilogueINS1B_23Sm100TmaWarpSpecializedILi3ELi2ELi16ELb1ELb0EEEJSG_NS5_IJNSR_ISE_SB_EENSR_ISF_SB_EEEEESH_SI_SH_SI_NS1B_6fusion15FusionCallbacksIS1F_NS1J_17LinearCombinationISH_fSH_fLNS_15FloatRoundStyleE2EEESG_S1I_JEEENS4_5SM1004TMEM4LOAD26SM100_TMEM_LOAD_16dp128b8xESY_S18_NS4_17SM75_U32x4_LDSM_NENS4_14SM90_TMA_STOREES18_NS4_17SM90_U32x4_STSM_NENS4_39AutoVectorizingCopyWithAssumedAlignmentILi128EEEEEEvvEEEEvNT_6ParamsE,@function
        .size           _ZN7cutlass13device_kernelINS_4gemm6kernel13GemmUniversalIN4cute5tupleIJiiiiEEENS1_10collective13CollectiveMmaINS1_35MainloopSm100TmaUmmaWarpSpecializedILi4ELi2ELi4ENS5_IJNS4_1CILi1EEESB_SB_EEEEENS5_IJNSA_ILi64EEESE_NSA_ILi32EEEEEENS_10tfloat32_tENS5_IJlSB_lEEESH_SI_NS4_8TiledMMAINS4_8MMA_AtomIJNS4_17SM100_MMA_TF32_SSISH_SH_fLi64ELi64ELNS4_4UMMA5MajorE0ELSN_0ELNSM_7ScaleInE0ELSO_0EEEEEENS4_6LayoutISC_NS5_IJNSA_ILi0EEESS_SS_EEEEENS5_IJNS4_10UnderscoreESV_SV_EEEEENS4_13SM90_TMA_LOADENS4_14ComposedLayoutINS4_7SwizzleILi3ELi4ELi3EEENS4_18smem_ptr_flag_bitsILi32EEENSR_INS5_IJNSA_ILi8EEESF_EEENS5_IJSF_SB_EEEEEEEvNS4_8identityESY_S18_vS19_EENS_8epilogue10collective18CollectiveEpilogueINS1B_23Sm100TmaWarpSpecializedILi3ELi2ELi16ELb1ELb0EEEJSG_NS5_IJNSR_ISE_SB_EENSR_ISF_SB_EEEEESH_SI_SH_SI_NS1B_6fusion15FusionCallbacksIS1F_NS1J_17LinearCombinationISH_fSH_fLNS_15FloatRoundStyleE2EEESG_S1I_JEEENS4_5SM1004TMEM4LOAD26SM100_TMEM_LOAD_16dp128b8xESY_S18_NS4_17SM75_U32x4_LDSM_NENS4_14SM90_TMA_STOREES18_NS4_17SM90_U32x4_STSM_NENS4_39AutoVectorizingCopyWithAssumedAlignmentILi128EEEEEEvvEEEEvNT_6ParamsE,(.L_x_154 - _ZN7cutlass13device_kernelINS_4gemm6kernel13GemmUniversalIN4cute5tupleIJiiiiEEENS1_10collective13CollectiveMmaINS1_35MainloopSm100TmaUmmaWarpSpecializedILi4ELi2ELi4ENS5_IJNS4_1CILi1EEESB_SB_EEEEENS5_IJNSA_ILi64EEESE_NSA_ILi32EEEEEENS_10tfloat32_tENS5_IJlSB_lEEESH_SI_NS4_8TiledMMAINS4_8MMA_AtomIJNS4_17SM100_MMA_TF32_SSISH_SH_fLi64ELi64ELNS4_4UMMA5MajorE0ELSN_0ELNSM_7ScaleInE0ELSO_0EEEEEENS4_6LayoutISC_NS5_IJNSA_ILi0EEESS_SS_EEEEENS5_IJNS4_10UnderscoreESV_SV_EEEEENS4_13SM90_TMA_LOADENS4_14ComposedLayoutINS4_7SwizzleILi3ELi4ELi3EEENS4_18smem_ptr_flag_bitsILi32EEENSR_INS5_IJNSA_ILi8EEESF_EEENS5_IJSF_SB_EEEEEEEvNS4_8identityESY_S18_vS19_EENS_8epilogue10collective18CollectiveEpilogueINS1B_23Sm100TmaWarpSpecializedILi3ELi2ELi16ELb1ELb0EEEJSG_NS5_IJNSR_ISE_SB_EENSR_ISF_SB_EEEEESH_SI_SH_SI_NS1B_6fusion15FusionCallbacksIS1F_NS1J_17LinearCombinationISH_fSH_fLNS_15FloatRoundStyleE2EEESG_S1I_JEEENS4_5SM1004TMEM4LOAD26SM100_TMEM_LOAD_16dp128b8xESY_S18_NS4_17SM75_U32x4_LDSM_NENS4_14SM90_TMA_STOREES18_NS4_17SM90_U32x4_STSM_NENS4_39AutoVectorizingCopyWithAssumedAlignmentILi128EEEEEEvvEEEEvNT_6ParamsE)
        .other          _ZN7cutlass13device_kernelINS_4gemm6kernel13GemmUniversalIN4cute5tupleIJiiiiEEENS1_10collective13CollectiveMmaINS1_35MainloopSm100TmaUmmaWarpSpecializedILi4ELi2ELi4ENS5_IJNS4_1CILi1EEESB_SB_EEEEENS5_IJNSA_ILi64EEESE_NSA_ILi32EEEEEENS_10tfloat32_tENS5_IJlSB_lEEESH_SI_NS4_8TiledMMAINS4_8MMA_AtomIJNS4_17SM100_MMA_TF32_SSISH_SH_fLi64ELi64ELNS4_4UMMA5MajorE0ELSN_0ELNSM_7ScaleInE0ELSO_0EEEEEENS4_6LayoutISC_NS5_IJNSA_ILi0EEESS_SS_EEEEENS5_IJNS4_10UnderscoreESV_SV_EEEEENS4_13SM90_TMA_LOADENS4_14ComposedLayoutINS4_7SwizzleILi3ELi4ELi3EEENS4_18smem_ptr_flag_bitsILi32EEENSR_INS5_IJNSA_ILi8EEESF_EEENS5_IJSF_SB_EEEEEEEvNS4_8identityESY_S18_vS19_EENS_8epilogue10collective18CollectiveEpilogueINS1B_23Sm100TmaWarpSpecializedILi3ELi2ELi16ELb1ELb0EEEJSG_NS5_IJNSR_ISE_SB_EENSR_ISF_SB_EEEEESH_SI_SH_SI_NS1B_6fusion15FusionCallbacksIS1F_NS1J_17LinearCombinationISH_fSH_fLNS_15FloatRoundStyleE2EEESG_S1I_JEEENS4_5SM1004TMEM4LOAD26SM100_TMEM_LOAD_16dp128b8xESY_S18_NS4_17SM75_U32x4_LDSM_NENS4_14SM90_TMA_STOREES18_NS4_17SM90_U32x4_STSM_NENS4_39AutoVectorizingCopyWithAssumedAlignmentILi128EEEEEEvvEEEEvNT_6ParamsE,@"STO_CUDA_ENTRY STV_DEFAULT"
_ZN7cutlass13device_kernelINS_4gemm6kernel13GemmUniversalIN4cute5tupleIJiiiiEEENS1_10collective13CollectiveMmaINS1_35MainloopSm100TmaUmmaWarpSpecializedILi4ELi2ELi4ENS5_IJNS4_1CILi1EEESB_SB_EEEEENS5_IJNSA_ILi64EEESE_NSA_ILi32EEEEEENS_10tfloat32_tENS5_IJlSB_lEEESH_SI_NS4_8TiledMMAINS4_8MMA_AtomIJNS4_17SM100_MMA_TF32_SSISH_SH_fLi64ELi64ELNS4_4UMMA5MajorE0ELSN_0ELNSM_7ScaleInE0ELSO_0EEEEEENS4_6LayoutISC_NS5_IJNSA_ILi0EEESS_SS_EEEEENS5_IJNS4_10UnderscoreESV_SV_EEEEENS4_13SM90_TMA_LOADENS4_14ComposedLayoutINS4_7SwizzleILi3ELi4ELi3EEENS4_18smem_ptr_flag_bitsILi32EEENSR_INS5_IJNSA_ILi8EEESF_EEENS5_IJSF_SB_EEEEEEEvNS4_8identityESY_S18_vS19_EENS_8epilogue10collective18CollectiveEpilogueINS1B_23Sm100TmaWarpSpecializedILi3ELi2ELi16ELb1ELb0EEEJSG_NS5_IJNSR_ISE_SB_EENSR_ISF_SB_EEEEESH_SI_SH_SI_NS1B_6fusion15FusionCallbacksIS1F_NS1J_17LinearCombinationISH_fSH_fLNS_15FloatRoundStyleE2EEESG_S1I_JEEENS4_5SM1004TMEM4LOAD26SM100_TMEM_LOAD_16dp128b8xESY_S18_NS4_17SM75_U32x4_LDSM_NENS4_14SM90_TMA_STOREES18_NS4_17SM90_U32x4_STSM_NENS4_39AutoVectorizingCopyWithAssumedAlignmentILi128EEEEEEvvEEEEvNT_6ParamsE:
[----:B------:R-:W1:Y:S01]  /*0000*/  LDC R1, c[0x0][0x37c] ;  /* 0x0000df00ff017b82 */ /* 0x000e620000000800 */
[----:B------:R-:W2:Y:S01]  /*0010*/  S2R R79, SR_TID.X ;  /* 0x00000000004f7919 */ /* 0x000ea20000002100 */
[----:B------:R-:W3:Y:S01]  /*0020*/  LDCU.64 UR4, c[0x0][0x890] ;  /* 0x00011200ff0477ac */ /* 0x000ee20008000a00 */
[----:B------:R-:W-:Y:S02]  /*0030*/  PRMT R67, RZ, 0x7610, R67 ;  /* 0x00007610ff437816 */ /* 0x000fe40000000043 */
[----:B------:R-:W-:Y:S01]  /*0040*/  ELECT P5, URZ, PT ;  /* 0x0000000000ff782f */ /* 0x000fe200038a0000 */
[----:B------:R-:W4:Y:S01]  /*0050*/  LDCU.64 UR46, c[0x0][0x358] ;  /* 0x00006b00ff2e77ac */ /* 0x000f220008000a00 */
[----:B---3--:R-:W-:-:S04]  /*0060*/  UISETP.NE.U32.AND UP0, UPT, UR4, URZ, UPT ;  /* 0x000000ff0400728c */ /* 0x008fc8000bf05070 */
[----:B------:R-:W-:Y:S01]  /*0070*/  UISETP.NE.AND.EX UP0, UPT, UR5, URZ, UPT, UP0 ;  /* 0x000000ff0500728c */ /* 0x000fe2000bf05300 */
[----:B--2---:R-:W-:-:S05]  /*0080*/  SHF.R.U32.HI R73, RZ, 0x5, R79 ;  /* 0x00000005ff497819 */ /* 0x004fca000001164f */
[----:B------:R-:W2:Y:S02]  /*0090*/  SHFL.IDX PT, R0, R73, RZ, 0x1f ;  /* 0x00001fff49007589 */ /* 0x000ea400000e0000 */
[----:B--2---:R-:W-:Y:S01]  /*00a0*/  R2UR UR8, R0 ;  /* 0x00000000000872ca */ /* 0x004fe200000e0000 */
[----:B-1--4-:R-:W-:-:S14]  /*00b0*/  BRA.U UP0, `(.L_x_0) ;  /* 0x00000001002c7547 */ /* 0x012fdc000b800000 */
[----:B------:R-:W1:Y:S02]  /*00c0*/  LDCU.64 UR6, c[0x0][0x888] ;  /* 0x00011100ff0677ac */ /* 0x000e640008000a00 */
[----:B-1----:R-:W-:-:S04]  /*00d0*/  UISETP.NE.U32.AND UP0, UPT, UR6, URZ, UPT ;  /* 0x000000ff0600728c */ /* 0x002fc8000bf05070 */
[----:B------:R-:W-:-:S09]  /*00e0*/  UISETP.NE.AND.EX UP0, UPT, UR7, URZ, UPT, UP0 ;  /* 0x000000ff0700728c */ /* 0x000fd2000bf05300 */
[----:B------:R-:W-:Y:S05]  /*00f0*/  BRA.U !UP0, `(.L_x_1) ;  /* 0x0000000108107547 */ /* 0x000fea000b800000 */
[----:B------:R-:W1:Y:S02]  /*0100*/  LDC.64 R2, c[0x0][0x888] ;  /* 0x00022200ff027b82 */ /* 0x000e640000000a00 */
[----:B-1----:R1:W5:Y:S01]  /*0110*/  LDG.E R35, desc[UR46][R2.64] ;  /* 0x0000002e02237981 */ /* 0x002362000c1e1900 */
[----:B------:R-:W-:Y:S01]  /*0120*/  HFMA2 R67, -RZ, RZ, 0, 5.9604644775390625e-08 ;  /* 0x00000001ff437431 */ /* 0x000fe200000001ff */
[----:B------:R-:W-:Y:S05]  /*0130*/  BRA `(.L_x_0) ;  /* 0x00000000000c7947 */ /* 0x000fea0003800000 */
.L_x_1:
[----:B------:R-:W1:Y:S01]  /*0140*/  LDCU UR6, c[0x0][0x880] ;  /* 0x00011000ff0677ac */ /* 0x000e620008000800 */
[----:B------:R-:W-:Y:S01]  /*0150*/  HFMA2 R67, -RZ, RZ, 0, 5.9604644775390625e-08 ;  /* 0x00000001ff437431 */ /* 0x000fe200000001ff */
[----:B-1----:R-:W-:-:S07]  /*0160*/  MOV R35, UR6 ;  /* 0x0000000600237c02 */ /* 0x002fce0008000f00 */
.L_x_0:
[----:B------:R-:W2:Y:S02]  /*0170*/  LDCU.64 UR6, c[0x0][0x8b0] ;  /* 0x00011600ff0677ac */ /* 0x000ea40008000a00 */
[----:B--2---:R-:W-:-:S04]  /*0180*/  UISETP.NE.U32.AND UP0, UPT, UR6, URZ, UPT ;  /* 0x000000ff0600728c */ /* 0x004fc8000bf05070 */
[----:B------:R-:W-:-:S09]  /*0190*/  UISETP.NE.AND.EX UP0, UPT, UR7, URZ, UPT, UP0 ;  /* 0x000000ff0700728c */ /* 0x000fd2000bf05300 */
[----:B------:R-:W-:Y:S05]  /*01a0*/  BRA.U UP0, `(.L_x_2) ;  /* 0x0000000100247547 */ /* 0x000fea000b800000 */
[----:B------:R-:W2:Y:S02]  /*01b0*/  LDCU.64 UR6, c[0x0][0x8a8] ;  /* 0x00011500ff0677ac */ /* 0x000ea40008000a00 */
[----:B--2---:R-:W-:-:S04]  /*01c0*/  UISETP.NE.U32.AND UP0, UPT, UR6, URZ, UPT ;  /* 0x000000ff0600728c */ /* 0x004fc8000bf05070 */
[----:B------:R-:W-:-:S09]  /*01d0*/  UISETP.NE.AND.EX UP0, UPT, UR7, URZ, UPT, UP0 ;  /* 0x000000ff0700728c */ /* 0x000fd2000bf05300 */
[----:B------:R-:W-:Y:S05]  /*01e0*/  BRA.U !UP0, `(.L_x_3) ;  /* 0x00000001080c7547 */ /* 0x000fea000b800000 */
[----:B-1----:R-:W1:Y:S02]  /*01f0*/  LDC.64 R2, c[0x0][0x8a8] ;  /* 0x00022a00ff027b82 */ /* 0x002e640000000a00 */
[----:B-1----:R2:W5:Y:S01]  /*0200*/  LDG.E R33, desc[UR46][R2.64] ;  /* 0x0000002e02217981 */ /* 0x002562000c1e1900 */
[----:B------:R-:W-:Y:S05]  /*0210*/  BRA `(.L_x_2) ;  /* 0x0000000000087947 */ /* 0x000fea0003800000 */
.L_x_3:
[----:B------:R-:W2:Y:S02]  /*0220*/  LDCU UR6, c[0x0][0x8a0] ;  /* 0x00011400ff0677ac */ /* 0x000ea40008000800 */
[----:B--2---:R-:W-:Y:S02]  /*0230*/  MOV R33, UR6 ;  /* 0x0000000600217c02 */ /* 0x004fe40008000f00 */
.L_x_2:
[----:B------:R-:W-:Y:S01]  /*0240*/  IMAD.U32 R0, RZ, RZ, UR8 ;  /* 0x00000008ff007e24 */ /* 0x000fe2000f8e00ff */
[----:B------:R-:W-:Y:S04]  /*0250*/  BSSY.RECONVERGENT B0, `(.L_x_4) ;  /* 0x000000c000007945 */ /* 0x000fe80003800200 */
[C---:B------:R-:W-:Y:S02]  /*0260*/  ISETP.NE.OR P1, PT, R0.reuse, 0x1, !P5 ;  /* 0x000000010000780c */ /* 0x040fe40006f25670 */
[----:B------:R-:W-:-:S11]  /*0270*/  ISETP.NE.OR P0, PT, R0, 0x3, !P5 ;  /* 0x000000030000780c */ /* 0x000fd60006f05670 */
[----:B------:R-:W-:Y:S05]  /*0280*/  @P1 BRA `(.L_x_5) ;  /* 0x0000000000201947 */ /* 0x000fea0003800000 */
[----:B------:R-:W3:Y:S02]  /*0290*/  LDCU.64 UR6, c[0x0][0x348] ;  /* 0x00006900ff0677ac */ /* 0x000ee40008000a00 */
[----:B---3--:R-:W-:Y:S02]  /*02a0*/  UIADD3 UR10, UP1, UPT, UR6, 0x80, URZ ;  /* 0x00000080060a7890 */ /* 0x008fe4000ff3e0ff */
[----:B------:R-:W-:Y:S02]  /*02b0*/  UIADD3 UR6, UP0, UPT, UR6, 0x180, URZ ;  /* 0x0000018006067890 */ /* 0x000fe4000ff1e0ff */
[----:B------:R-:W-:Y:S02]  /*02c0*/  UIADD3.X UR11, UPT, UPT, URZ, UR7, URZ, UP1, !UPT ;  /* 0x00000007ff0b7290 */ /* 0x000fe40008ffe4ff */
[----:B------:R-:W-:-:S07]  /*02d0*/  UIADD3.X UR7, UPT, UPT, URZ, UR7, URZ, UP0, !UPT ;  /* 0x00000007ff077290 */ /* 0x000fce00087fe4ff */
[----:B------:R3:W-:Y:S02]  /*02e0*/  UTMACCTL.PF [UR10] ;  /* 0x000000000a0079b9 */ /* 0x0007e40008040000 */
[----:B------:R3:W-:Y:S02]  /*02f0*/  UTMACCTL.PF [UR6] ;  /* 0x00000000060079b9 */ /* 0x0007e40008040000 */
[----:B---3--:R-:W-:Y:S01]  /*0300*/  NOP ;  /* 0x0000000000007918 */ /* 0x008fe20000000000 */
.L_x_5:
[----:B------:R-:W-:Y:S05]  /*0310*/  BSYNC.RECONVERGENT B0 ;  /* 0x0000000000007941 */ /* 0x000fea0003800200 */
.L_x_4:
[----:B------:R-:W-:Y:S04]  /*0320*/  BSSY.RECONVERGENT B0, `(.L_x_6) ;  /* 0x000000a000007945 */ /* 0x000fe80003800200 */
        /* <DEDUP_REMOVED lines=9> */
.L_x_7:
[----:B------:R-:W-:Y:S05]  /*03c0*/  BSYNC.RECONVERGENT B0 ;  /* 0x0000000000007941 */ /* 0x000fea0003800200 */
.L_x_6:
[----:B------:R-:W3:Y:S01]  /*03d0*/  LDCU.64 UR6, c[0x0][0x888] ;  /* 0x00011100ff0677ac */ /* 0x000ee20008000a00 */
[----:B------:R-:W-:Y:S02]  /*03e0*/  UISETP.EQ.U32.AND UP1, UPT, UR4, URZ, UPT ;  /* 0x000000ff0400728c */ /* 0x000fe4000bf22070 */
[----:B------:R-:W-:Y:S02]  /*03f0*/  UPLOP3.LUT UP2, UPT, UPT, UPT, UPT, 0x80, 0x8 ;  /* 0x000000000008789c */ /* 0x000fe40003f4f070 */
[----:B---3--:R-:W-:-:S04]  /*0400*/  UISETP.NE.U32.AND UP0, UPT, UR6, URZ, UPT ;  /* 0x000000ff0600728c */ /* 0x008fc8000bf05070 */
[----:B------:R-:W-:-:S04]  /*0410*/  UISETP.NE.AND.EX UP0, UPT, UR7, URZ, UPT, UP0 ;  /* 0x000000ff0700728c */ /* 0x000fc8000bf05300 */
[----:B------:R-:W-:-:S04]  /*0420*/  UISETP.EQ.OR.EX UP3, UPT, UR5, URZ, !UP0, UP1 ;  /* 0x000000ff0500728c */ /* 0x000fc8000c762710 */
[----:B------:R-:W-:-:S05]  /*0430*/  UP2UR UR53, UPR, URZ, 0x8 ;  /* 0x00000008ff357883 */ /* 0x000fca0008000000 */
[----:B------:R-:W-:Y:S07]  /*0440*/  BRA.U !UP3, `(.L_x_8) ;  /* 0x000000010b207547 */ /* 0x000fee000b800000 */
[----:B------:R-:W-:Y:S01]  /*0450*/  UISETP.NE.U32.AND UP2, UPT, UR4, URZ, UPT ;  /* 0x000000ff0400728c */ /* 0x000fe2000bf45070 */
[----:B-----5:R-:W-:Y:S01]  /*0460*/  FSETP.NEU.AND P0, PT, R35, RZ, PT ;  /* 0x000000ff2300720b */ /* 0x020fe20003f0d000 */
[----:B------:R-:W-:Y:S02]  /*0470*/  USEL UR4, URZ, 0xffffffff, UP0 ;  /* 0xffffffffff047887 */ /* 0x000fe40008000000 */
[----:B------:R-:W-:-:S10]  /*0480*/  UISETP.NE.AND.EX UP2, UPT, UR5, URZ, UPT, UP2 ;  /* 0x000000ff0500728c */ /* 0x000fd4000bf45320 */
[----:B------:R-:W-:Y:S01]  /*0490*/  VOTEU.ANY UP1, P0 ;  /* 0x0000000000ff7886 */ /* 0x000fe20000020100 */
[----:B------:R-:W-:-:S04]  /*04a0*/  @!UP2 USEL UR4, URZ, 0xffffffff, UP1 ;  /* 0xffffffffff04a887 */ /* 0x000fc80008800000 */
[----:B------:R-:W-:-:S04]  /*04b0*/  ULOP3.LUT UR4, UR4, 0x1, URZ, 0xc0, !UPT ;  /* 0x0000000104047892 */ /* 0x000fc8000f8ec0ff */
[----:B------:R-:W-:-:S11]  /*04c0*/  UISETP.NE.U32.AND UP2, UPT, UR4, 0x1, UPT ;  /* 0x000000010400788c */ /* 0x000fd6000bf45070 */
.L_x_8:
[----:B-12---:R-:W1:Y:S01]  /*04d0*/  SHFL.IDX PT, R2, R73, RZ, 0x1f ;  /* 0x00001fff49027589 */ /* 0x006e6200000e0000 */
[----:B------:R-:W-:-:S04]  /*04e0*/  UISETP.NE.AND UP1, UPT, UR8, 0x2, UPT ;  /* 0x000000020800788c */ /* 0x000fc8000bf25270 */
[----:B------:R-:W-:Y:S01]  /*04f0*/  USEL UR6, URZ, 0x1, UP1 ;  /* 0x00000001ff067887 */ /* 0x000fe20008800000 */
[----:B-1----:R-:W-:-:S13]  /*0500*/  ISETP.NE.AND P0, PT, R2, RZ, PT ;  /* 0x000000ff0200720c */ /* 0x002fda0003f05270 */
[----:B------:R-:W-:Y:S05]  /*0510*/  @P0 BRA `(.L_x_9) ;  /* 0x0000000000480947 */ /* 0x000fea0003800000 */
[----:B------:R-:W1:Y:S01]  /*0520*/  S2UR UR5, SR_CgaCtaId ;  /* 0x00000000000579c3 */ /* 0x000e620000008800 */
[----:B------:R-:W-:Y:S01]  /*0530*/  UMOV UR7, 0x400 ;  /* 0x0000040000077882 */ /* 0x000fe20000000000 */
[----:B------:R-:W-:Y:S01]  /*0540*/  UMOV UR4, 0x1 ;  /* 0x0000000100047882 */ /* 0x000fe20000000000 */
[----:B------:R-:W-:Y:S01]  /*0550*/  ELECT P0, URZ, PT ;  /* 0x0000000000ff782f */ /* 0x000fe20003800000 */
[----:B------:R-:W-:-:S04]  /*0560*/  UIADD3 UR10, UPT, UPT, -UR4, 0x100000, URZ ;  /* 0x00100000040a7890 */ /* 0x000fc8000fffe1ff */
[----:B------:R-:W-:Y:S02]  /*0570*/  USHF.L.U32 UR11, UR10, 0xb, URZ ;  /* 0x0000000b0a0b7899 */ /* 0x000fe400080006ff */
[----:B------:R-:W-:Y:S02]  /*0580*/  USHF.L.U32 UR10, UR10, 0x1, URZ ;  /* 0x000000010a0a7899 */ /* 0x000fe400080006ff */
[----:B-1----:R-:W-:Y:S01]  /*0590*/  ULEA UR5, UR5, UR7, 0x18 ;  /* 0x0000000705057291 */ /* 0x002fe2000f8ec0ff */
[----:B------:R-:W1:Y:S11]  /*05a0*/  FENCE.VIEW.ASYNC.S ;  /* 0x00000000000073c6 */ /* 0x000e760000000000 */
[----:B-1----:R1:W2:Y:S01]  /*05b0*/  SYNCS.EXCH.64 URZ, [UR5], UR10 ;  /* 0x0000000a05ff75b2 */ /* 0x0022a20008000100 */
[----:B------:R1:W3:Y:S01]  /*05c0*/  SYNCS.EXCH.64 URZ, [UR5+0x20], UR10 ;  /* 0x0000200a05ff75b2 */ /* 0x0002e20008000100 */
[----:B------:R1:W4:Y:S01]  /*05d0*/  SYNCS.EXCH.64 URZ, [UR5+0x8], UR10 ;  /* 0x0000080a05ff75b2 */ /* 0x0003220008000100 */
[----:B------:R1:W1:Y:S01]  /*05e0*/  SYNCS.EXCH.64 URZ, [UR5+0x28], UR10 ;  /* 0x0000280a05ff75b2 */ /* 0x0002620008000100 */
[----:B------:R1:W1:Y:S01]  /*05f0*/  SYNCS.EXCH.64 URZ, [UR5+0x10], UR10 ;  /* 0x0000100a05ff75b2 */ /* 0x0002620008000100 */
[----:B------:R1:W1:Y:S01]  /*0600*/  SYNCS.EXCH.64 URZ, [UR5+0x30], UR10 ;  /* 0x0000300a05ff75b2 */ /* 0x0002620008000100 */
[----:B------:R1:W1:Y:S01]  /*0610*/  SYNCS.EXCH.64 URZ, [UR5+0x18], UR10 ;  /* 0x0000180a05ff75b2 */ /* 0x0002620008000100 */
[----:B------:R1:W1:Y:S01]  /*0620*/  SYNCS.EXCH.64 URZ, [UR5+0x38], UR10 ;  /* 0x0000380a05ff75b2 */ /* 0x0002620008000100 */
[----:B------:R-:W-:Y:S01]  /*0630*/  NOP ;  /* 0x0000000000007918 */ /* 0x000fe20000000000 */
.L_x_9:
[----:B------:R-:W2:Y:S01]  /*0640*/  SHFL.IDX PT, R2, R73, RZ, 0x1f ;  /* 0x00001fff49027589 */ /* 0x000ea200000e0000 */
[----:B------:R-:W-:Y:S01]  /*0650*/  NOP ;  /* 0x0000000000007918 */ /* 0x000fe20000000000 */
[----:B--2---:R-:W-:-:S13]  /*0660*/  ISETP.NE.AND P0, PT, R2, 0x1, PT ;  /* 0x000000010200780c */ /* 0x004fda0003f05270 */
[----:B------:R-:W-:Y:S05]  /*0670*/  @P0 BRA `(.L_x_10) ;  /* 0x0000000000500947 */ /* 0x000fea0003800000 */
[----:B------:R-:W2:Y:S01]  /*0680*/  S2UR UR7, SR_CgaCtaId ;  /* 0x00000000000779c3 */ /* 0x000ea20000008800 */
[----:B------:R-:W-:Y:S01]  /*0690*/  UMOV UR9, 0x400 ;  /* 0x0000040000097882 */ /* 0x000fe20000000000 */
[----:B-1----:R-:W-:Y:S01]  /*06a0*/  UMOV UR5, 0x20 ;  /* 0x0000002000057882 */ /* 0x002fe20000000000 */
[----:B------:R-:W-:Y:S01]  /*06b0*/  UMOV UR4, 0x80 ;  /* 0x0000008000047882 */ /* 0x000fe20000000000 */
[----:B------:R-:W-:-:S04]  /*06c0*/  UIADD3 UR10, UPT, UPT, -UR5, 0x100000, URZ ;  /* 0x00100000050a7890 */ /* 0x000fc8000fffe1ff */
[----:B------:R-:W-:Y:S02]  /*06d0*/  USHF.L.U32 UR11, UR10, 0xb, URZ ;  /* 0x0000000b0a0b7899 */ /* 0x000fe400080006ff */
[----:B------:R-:W-:Y:S02]  /*06e0*/  USHF.L.U32 UR10, UR10, 0x1, URZ ;  /* 0x000000010a0a7899 */ /* 0x000fe400080006ff */
[----:B------:R-:W-:-:S04]  /*06f0*/  UIADD3 UR4, UPT, UPT, -UR4, 0x100000, URZ ;  /* 0x0010000004047890 */ /* 0x000fc8000fffe1ff */
[----:B------:R-:W-:Y:S02]  /*0700*/  USHF.L.U32 UR5, UR4, 0xb, URZ ;  /* 0x0000000b04057899 */ /* 0x000fe400080006ff */
[----:B------:R-:W-:Y:S01]  /*0710*/  USHF.L.U32 UR4, UR4, 0x1, URZ ;  /* 0x0000000104047899 */ /* 0x000fe200080006ff */
[----:B------:R-:W-:Y:S01]  /*0720*/  ELECT P0, URZ, PT ;  /* 0x0000000000ff782f */ /* 0x000fe20003800000 */
[----:B--2---:R-:W-:Y:S01]  /*0730*/  ULEA UR7, UR7, UR9, 0x18 ;  /* 0x0000000907077291 */ /* 0x004fe2000f8ec0ff */
[----:B------:R-:W1:Y:S11]  /*0740*/  FENCE.VIEW.ASYNC.S ;  /* 0x00000000000073c6 */ /* 0x000e760000000000 */
[----:B-1----:R2:W1:Y:S01]  /*0750*/  SYNCS.EXCH.64 URZ, [UR7+0x40], UR10 ;  /* 0x0000400a07ff75b2 */ /* 0x0024620008000100 */
[----:B------:R2:W1:Y:S01]  /*0760*/  SYNCS.EXCH.64 URZ, [UR7+0x58], UR4 ;  /* 0x0000580407ff75b2 */ /* 0x0004620008000100 */
[----:B------:R2:W1:Y:S01]  /*0770*/  SYNCS.EXCH.64 URZ, [UR7+0x48], UR10 ;  /* 0x0000480a07ff75b2 */ /* 0x0004620008000100 */
[----:B------:R2:W1:Y:S01]  /*0780*/  SYNCS.EXCH.64 URZ, [UR7+0x60], UR4 ;  /* 0x0000600407ff75b2 */ /* 0x0004620008000100 */
[----:B------:R2:W1:Y:S01]  /*0790*/  SYNCS.EXCH.64 URZ, [UR7+0x50], UR10 ;  /* 0x0000500a07ff75b2 */ /* 0x0004620008000100 */
[----:B------:R2:W1:Y:S02]  /*07a0*/  SYNCS.EXCH.64 URZ, [UR7+0x68], UR4 ;  /* 0x0000680407ff75b2 */ /* 0x0004640008000100 */
[----:B--2---:R-:W-:Y:S01]  /*07b0*/  NOP ;  /* 0x0000000000007918 */ /* 0x004fe20000000000 */
.L_x_10:
[----:B------:R-:W2:Y:S01]  /*07c0*/  SHFL.IDX PT, R2, R73, RZ, 0x1f ;  /* 0x00001fff49027589 */ /* 0x000ea200000e0000 */
[----:B------:R-:W-:Y:S01]  /*07d0*/  NOP ;  /* 0x0000000000007918 */ /* 0x000fe20000000000 */
[----:B--2---:R-:W-:-:S13]  /*07e0*/  ISETP.NE.AND P0, PT, R2, 0x3, PT ;  /* 0x000000030200780c */ /* 0x004fda0003f05270 */
[----:B------:R-:W-:Y:S05]  /*07f0*/  @P0 BRA `(.L_x_11) ;  /* 0x0000000000300947 */ /* 0x000fea0003800000 */
[----:B-1----:R-:W1:Y:S01]  /*0800*/  S2UR UR5, SR_CgaCtaId ;  /* 0x00000000000579c3 */ /* 0x002e620000008800 */
        /* <DEDUP_REMOVED lines=8> */
[----:B-1----:R2:W1:Y:S01]  /*0890*/  SYNCS.EXCH.64 URZ, [UR5+0x70], UR10 ;  /* 0x0000700a05ff75b2 */ /* 0x0024620008000100 */
[----:B------:R2:W1:Y:S02]  /*08a0*/  SYNCS.EXCH.64 URZ, [UR5+0x78], UR10 ;  /* 0x0000780a05ff75b2 */ /* 0x0004640008000100 */
[----:B--2---:R-:W-:Y:S01]  /*08b0*/  NOP ;  /* 0x0000000000007918 */ /* 0x004fe20000000000 */
.L_x_11:
[----:B------:R-:W2:Y:S01]  /*08c0*/  SHFL.IDX PT, R2, R73, RZ, 0x1f ;  /* 0x00001fff49027589 */ /* 0x000ea200000e0000 */
[----:B------:R-:W-:Y:S01]  /*08d0*/  NOP ;  /* 0x0000000000007918 */ /* 0x000fe20000000000 */
[----:B--2---:R-:W-:-:S13]  /*08e0*/  ISETP.NE.AND P0, PT, R2, 0x4, PT ;  /* 0x000000040200780c */ /* 0x004fda0003f05270 */
[----:B------:R-:W-:Y:S05]  /*08f0*/  @P0 BRA `(.L_x_12) ;  /* 0x00000000004c0947 */ /* 0x000fea0003800000 */
[----:B-1----:R-:W1:Y:S01]  /*0900*/  S2UR UR5, SR_CgaCtaId ;  /* 0x00000000000579c3 */ /* 0x002e620000008800 */
[----:B------:R-:W-:Y:S01]  /*0910*/  UMOV UR9, 0x100 ;  /* 0x0000010000097882 */ /* 0x000fe20000000000 */
[----:B------:R-:W-:Y:S01]  /*0920*/  UMOV UR7, 0x400 ;  /* 0x0000040000077882 */ /* 0x000fe20000000000 */
[----:B------:R-:W-:Y:S01]  /*0930*/  USEL UR9, UR9, 0xe0, UP2 ;  /* 0x000000e009097887 */ /* 0x000fe20009000000 */
[----:B------:R-:W-:Y:S01]  /*0940*/  UMOV UR4, 0x1 ;  /* 0x0000000100047882 */ /* 0x000fe20000000000 */
[----:B------:R-:W-:Y:S01]  /*0950*/  ELECT P0, URZ, PT ;  /* 0x0000000000ff782f */ /* 0x000fe20003800000 */
[----:B------:R-:W-:-:S04]  /*0960*/  UIADD3 UR10, UPT, UPT, -UR4, 0x100000, URZ ;  /* 0x00100000040a7890 */ /* 0x000fc8000fffe1ff */
[----:B------:R-:W-:Y:S02]  /*0970*/  USHF.L.U32 UR11, UR10, 0xb, URZ ;  /* 0x0000000b0a0b7899 */ /* 0x000fe400080006ff */
[----:B------:R-:W-:Y:S02]  /*0980*/  USHF.L.U32 UR10, UR10, 0x1, URZ ;  /* 0x000000010a0a7899 */ /* 0x000fe400080006ff */
[----:B------:R-:W-:-:S04]  /*0990*/  UIADD3 UR12, UPT, UPT, -UR9, 0x100000, URZ ;  /* 0x00100000090c7890 */ /* 0x000fc8000fffe1ff */
[----:B------:R-:W-:Y:S02]  /*09a0*/  USHF.L.U32 UR13, UR12, 0xb, URZ ;  /* 0x0000000b0c0d7899 */ /* 0x000fe400080006ff */
[----:B------:R-:W-:Y:S02]  /*09b0*/  USHF.L.U32 UR12, UR12, 0x1, URZ ;  /* 0x000000010c0c7899 */ /* 0x000fe400080006ff */
[----:B-1----:R-:W-:Y:S01]  /*09c0*/  ULEA UR5, UR5, UR7, 0x18 ;  /* 0x0000000705057291 */ /* 0x002fe2000f8ec0ff */
[----:B------:R-:W1:Y:S11]  /*09d0*/  FENCE.VIEW.ASYNC.S ;  /* 0x00000000000073c6 */ /* 0x000e760000000000 */
[----:B-1----:R2:W1:Y:S01]  /*09e0*/  SYNCS.EXCH.64 URZ, [UR5+0x80], UR10 ;  /* 0x0000800a05ff75b2 */ /* 0x0024620008000100 */
[----:B------:R2:W1:Y:S01]  /*09f0*/  SYNCS.EXCH.64 URZ, [UR5+0x90], UR12 ;  /* 0x0000900c05ff75b2 */ /* 0x0004620008000100 */
[----:B------:R2:W1:Y:S01]  /*0a00*/  SYNCS.EXCH.64 URZ, [UR5+0x88], UR10 ;  /* 0x0000880a05ff75b2 */ /* 0x0004620008000100 */
[----:B------:R2:W1:Y:S02]  /*0a10*/  SYNCS.EXCH.64 URZ, [UR5+0x98], UR12 ;  /* 0x0000980c05ff75b2 */ /* 0x0004640008000100 */
[----:B--2---:R-:W-:Y:S01]  /*0a20*/  NOP ;  /* 0x0000000000007918 */ /* 0x004fe20000000000 */
.L_x_12:
        /* <DEDUP_REMOVED lines=22> */
[----:B------:R2:W1:Y:S01]  /*0b90*/  SYNCS.EXCH.64 URZ, [UR7+0xd0], UR4 ;  /* 0x0000d00407ff75b2 */ /* 0x0004620008000100 */
[----:B------:R2:W1:Y:S01]  /*0ba0*/  SYNCS.EXCH.64 URZ, [UR7+0xb8], UR10 ;  /* 0x0000b80a07ff75b2 */ /* 0x0004620008000100 */
[----:B------:R2:W1:Y:S02]  /*0bb0*/  SYNCS.EXCH.64 URZ, [UR7+0xd8], UR4 ;  /* 0x0000d80407ff75b2 */ /* 0x0004640008000100 */
[----:B--2---:R-:W-:Y:S01]  /*0bc0*/  NOP ;  /* 0x0000000000007918 */ /* 0x004fe20000000000 */
.L_x_13:
        /* <DEDUP_REMOVED lines=18> */
.L_x_14:
[----:B-1----:R-:W1:Y:S01]  /*0cf0*/  S2UR UR5, SR_CTAID.X ;  /* 0x00000000000579c3 */ /* 0x002e620000002500 */
[----:B------:R-:W-:-:S05]  /*0d00*/  CS2R.32 R68, SR_CgaSize ;  /* 0x0000000000447805 */ /* 0x000fca0000008a00 */
[----:B------:R-:W-:-:S05]  /*0d10*/  IMAD R68, R68, -0xa0, RZ ;  /* 0xffffff6044447824 */ /* 0x000fca00078e02ff */
[----:B------:R-:W-:-:S14]  /*0d20*/  R2UR UR9, R68 ;  /* 0x00000000440972ca */ /* 0x000fdc00000e0000 */
[----:B------:R-:W2:Y:S01]  /*0d30*/  LDCU UR9, c[0x0][UR9+0x2b0] ;  /* 0x00005600090977ac */ /* 0x000ea20008000800 */
[----:B------:R-:W-:Y:S01]  /*0d40*/  NOP ;  /* 0x0000000000007918 */ /* 0x000fe20000000000 */
[----:B------:R-:W-:-:S05]  /*0d50*/  CS2R.32 R68, SR_CgaSize ;  /* 0x0000000000447805 */ /* 0x000fca0000008a00 */
[----:B------:R-:W-:-:S05]  /*0d60*/  IMAD R68, R68, -0xa0, RZ ;  /* 0xffffff6044447824 */ /* 0x000fca00078e02ff */
[----:B------:R-:W-:-:S14]  /*0d70*/  R2UR UR7, R68 ;  /* 0x00000000440772ca */ /* 0x000fdc00000e0000 */
[----:B------:R-:W3:Y:S01]  /*0d80*/  LDCU UR7, c[0x0][UR7+0x2b4] ;  /* 0x00005680070777ac */ /* 0x000ee20008000800 */
[----:B------:R-:W4:Y:S08]  /*0d90*/  S2UR UR4, SR_CTAID.Y ;  /* 0x00000000000479c3 */ /* 0x000f300000002600 */
[----:B------:R-:W3:Y:S01]  /*0da0*/  LDC R9, c[0x0][0xb24] ;  /* 0x0002c900ff097b82 */ /* 0x000ee20000000800 */
[----:B-1----:R-:W-:-:S02]  /*0db0*/  I2FP.F32.U32 R4, UR5 ;  /* 0x0000000500047c45 */ /* 0x002fc40008201000 */
[----:B------:R-:W-:-:S05]  /*0dc0*/  CS2R.32 R5, SR_CgaSize ;  /* 0x0000000000057805 */ /* 0x000fca0000008a00 */
[----:B------:R-:W-:-:S06]  /*0dd0*/  IMAD R5, R5, -0xa0, RZ ;  /* 0xffffff6005057824 */ /* 0x000fcc00078e02ff */
[----:B------:R-:W1:Y:S01]  /*0de0*/  LDC R5, c[0x0][R5+0x2a0] ;  /* 0x0000a80005057b82 */ /* 0x000e620000000800 */
[----:B------:R-:W-:Y:S01]  /*0df0*/  MOV R21, UR5 ;  /* 0x0000000500157c02 */ /* 0x000fe20008000f00 */
[----:B--2---:R-:W-:Y:S01]  /*0e00*/  FMUL R4, R4, UR9 ;  /* 0x0000000904047c20 */ /* 0x004fe20008400000 */
[----:B----4-:R-:W-:Y:S02]  /*0e10*/  I2FP.F32.U32 R2, UR4 ;  /* 0x0000000400027c45 */ /* 0x010fe40008201000 */
[----:B------:R-:W-:-:S05]  /*0e20*/  CS2R.32 R3, SR_CgaSize ;  /* 0x0000000000037805 */ /* 0x000fca0000008a00 */
[----:B------:R-:W-:-:S06]  /*0e30*/  IMAD R3, R3, -0xa0, RZ ;  /* 0xffffff6003037824 */ /* 0x000fcc00078e02ff */
[----:B------:R-:W2:Y:S01]  /*0e40*/  LDC R3, c[0x0][R3+0x2a4] ;  /* 0x0000a90003037b82 */ /* 0x000ea20000000800 */
[----:B------:R-:W4:Y:S01]  /*0e50*/  F2I.U32.TRUNC.NTZ R68, R4 ;  /* 0x0000000400447305 */ /* 0x000f22000020f000 */
[----:B------:R-:W-:Y:S01]  /*0e60*/  MOV R20, UR4 ;  /* 0x0000000400147c02 */ /* 0x000fe20008000f00 */
[----:B---3--:R-:W-:-:S05]  /*0e70*/  FMUL R2, R2, UR7 ;  /* 0x0000000702027c20 */ /* 0x008fca0008400000 */
[----:B------:R-:W-:Y:S01]  /*0e80*/  BAR.SYNC.DEFER_BLOCKING 0x0 ;  /* 0x0000000000007b1d */ /* 0x000fe20000010000 */
[----:B------:R-:W-:-:S05]  /*0e90*/  ISETP.GE.AND P0, PT, R9, 0x1, PT ;  /* 0x000000010900780c */ /* 0x000fca0003f06270 */
[----:B------:R-:W3:Y:S02]  /*0ea0*/  F2I.U32.TRUNC.NTZ R66, R2 ;  /* 0x0000000200427305 */ /* 0x000ee4000020f000 */
[----:B------:R-:W2:Y:S01]  /*0eb0*/  S2UR UR36, SR_CTAID.Z ;  /* 0x00000000002479c3 */ /* 0x000ea20000002700 */
[----:B----4-:R-:W-:-:S05]  /*0ec0*/  IADD3 R68, PT, PT, -R68, RZ, RZ ;  /* 0x000000ff44447210 */ /* 0x010fca0007ffe1ff */
[----:B-1----:R-:W-:Y:S01]  /*0ed0*/  IMAD R68, R5, R68, UR5 ;  /* 0x0000000505447e24 */ /* 0x002fe2000f8e0244 */
[----:B---3--:R-:W-:-:S05]  /*0ee0*/  IADD3 R66, PT, PT, -R66, RZ, RZ ;  /* 0x000000ff42427210 */ /* 0x008fca0007ffe1ff */
[----:B--2---:R-:W-:Y:S01]  /*0ef0*/  IMAD R66, R3, R66, UR4 ;  /* 0x0000000403427e24 */ /* 0x004fe2000f8e0242 */
[----:B------:R-:W-:Y:S06]  /*0f00*/  @!P0 BRA `(.L_x_15) ;  /* 0x0000000000b88947 */ /* 0x000fec0003800000 */
[----:B------:R-:W1:Y:S01]  /*0f10*/  LDC.64 R4, c[0x0][0xb18] ;  /* 0x0002c600ff047b82 */ /* 0x000e620000000a00 */
[----:B------:R-:W-:-:S07]  /*0f20*/  ISETP.NE.AND P0, PT, R9, 0x1, PT ;  /* 0x000000010900780c */ /* 0x000fce0003f05270 */
[----:B------:R-:W2:Y:S08]  /*0f30*/  LDC R10, c[0x0][0xb0c] ;  /* 0x0002c300ff0a7b82 */ /* 0x000eb00000000800 */
[----:B------:R-:W3:Y:S08]  /*0f40*/  LDC R11, c[0x0][0x370] ;  /* 0x0000dc00ff0b7b82 */ /* 0x000ef00000000800 */
[----:B------:R-:W4:Y:S01]  /*0f50*/  LDC R12, c[0x0][0x374] ;  /* 0x0000dd00ff0c7b82 */ /* 0x000f220000000800 */
[----:B-1----:R-:W-:-:S07]  /*0f60*/  ISETP.NE.AND P1, PT, R4, 0x1, PT ;  /* 0x000000010400780c */ /* 0x002fce0003f25270 */
[----:B------:R-:W3:Y:S01]  /*0f70*/  LDC.64 R6, c[0x0][0xb10] ;  /* 0x0002c400ff067b82 */ /* 0x000ee20000000a00 */
[----:B--2---:R-:W-:-:S07]  /*0f80*/  ISETP.NE.AND P2, PT, R10, 0x1, PT ;  /* 0x000000010a00780c */ /* 0x004fce0003f45270 */
[----:B------:R-:W1:Y:S08]  /*0f90*/  LDC R8, c[0x0][0xb20] ;  /* 0x0002c800ff087b82 */ /* 0x000e700000000800 */
[----:B------:R-:W2:Y:S01]  /*0fa0*/  LDC.64 R2, c[0x0][0xb28] ;  /* 0x0002ca00ff027b82 */ /* 0x000ea20000000a00 */
[----:B----4-:R-:W-:-:S04]  /*0fb0*/  IMAD.HI.U32 R13, R12, R5, RZ ;  /* 0x000000050c0d7227 */ /* 0x010fc800078e00ff */
[----:B------:R-:W-:-:S04]  /*0fc0*/  IMAD.HI.U32 R5, R20, R5, RZ ;  /* 0x0000000514057227 */ /* 0x000fc800078e00ff */
[----:B---3--:R-:W-:-:S04]  /*0fd0*/  IMAD.HI.U32 R14, R11, R6, RZ ;  /* 0x000000060b0e7227 */ /* 0x008fc800078e00ff */
[C---:B------:R-:W-:Y:S01]  /*0fe0*/  IMAD.HI.U32 R16, R21.reuse, R6, RZ ;  /* 0x0000000615107227 */ /* 0x040fe200078e00ff */
[-C--:B------:R-:W-:Y:S02]  /*0ff0*/  @P2 SHF.R.U32.HI R11, RZ, R7.reuse, R14 ;  /* 0x00000007ff0b2219 */ /* 0x080fe4000001160e */
[-C--:B-1----:R-:W-:Y:S02]  /*1000*/  @P1 SHF.R.U32.HI R12, RZ, R8.reuse, R13 ;  /* 0x00000008ff0c1219 */ /* 0x082fe4000001160d */
[----:B------:R-:W-:Y:S02]  /*1010*/  SHF.R.U32.HI R5, RZ, R8, R5 ;  /* 0x00000008ff057219 */ /* 0x000fe40000011605 */
[----:B------:R-:W-:Y:S02]  /*1020*/  SHF.R.U32.HI R16, RZ, R7, R16 ;  /* 0x00000007ff107219 */ /* 0x000fe40000011610 */
[----:B------:R-:W-:Y:S01]  /*1030*/  SEL R5, R20, R5, !P1 ;  /* 0x0000000514057207 */ /* 0x000fe20004800000 */
[----:B--2---:R-:W-:Y:S01]  /*1040*/  IMAD.HI.U32 R14, R12, R2, RZ ;  /* 0x000000020c0e7227 */ /* 0x004fe200078e00ff */
[----:B------:R-:W-:-:S02]  /*1050*/  SEL R7, R21, R16, !P2 ;  /* 0x0000001015077207 */ /* 0x000fc40005000000 */
[----:B------:R-:W-:Y:S01]  /*1060*/  IADD3 R13, PT, PT, -R5, RZ, RZ ;  /* 0x000000ff050d7210 */ /* 0x000fe20007ffe1ff */
[----:B------:R-:W-:Y:S01]  /*1070*/  IMAD.HI.U32 R6, R11, R2, RZ ;  /* 0x000000020b067227 */ /* 0x000fe200078e00ff */
[----:B------:R-:W-:-:S03]  /*1080*/  @P0 SHF.R.U32.HI R12, RZ, R3, R14 ;  /* 0x00000003ff0c0219 */ /* 0x000fc6000001160e */
[----:B------:R-:W-:Y:S01]  /*1090*/  IMAD R13, R4, R13, R20 ;  /* 0x0000000d040d7224 */ /* 0x000fe200078e0214 */
[----:B------:R-:W-:Y:S01]  /*10a0*/  @P0 SHF.R.U32.HI R11, RZ, R3, R6 ;  /* 0x00000003ff0b0219 */ /* 0x000fe20000011606 */
[----:B------:R-:W-:-:S04]  /*10b0*/  IMAD R12, R12, R9, RZ ;  /* 0x000000090c0c7224 */ /* 0x000fc800078e02ff */
[----:B------:R-:W-:Y:S01]  /*10c0*/  IMAD R6, R11, R9, RZ ;  /* 0x000000090b067224 */ /* 0x000fe200078e02ff */
[----:B------:R-:W-:-:S04]  /*10d0*/  ISETP.GE.AND P1, PT, R5, R12, PT ;  /* 0x0000000c0500720c */ /* 0x000fc80003f26270 */
[----:B------:R-:W-:Y:S01]  /*10e0*/  ISETP.GE.OR P1, PT, R7, R6, P1 ;  /* 0x000000060700720c */ /* 0x000fe20000f26670 */
[----:B------:R-:W-:-:S05]  /*10f0*/  IMAD.HI.U32 R6, R5, R2, RZ ;  /* 0x0000000205067227 */ /* 0x000fca00078e00ff */
[----:B------:R-:W-:-:S04]  /*1100*/  SHF.R.U32.HI R6, RZ, R3, R6 ;  /* 0x00000003ff067219 */ /* 0x000fc80000011606 */
[----:B------:R-:W-:-:S03]  /*1110*/  SEL R6, R5, R6, !P0 ;  /* 0x0000000605067207 */ /* 0x000fc60004000000 */
[----:B------:R-:W-:Y:S01]  /*1120*/  @!P1 IMAD.HI.U32 R8, R7, R2, RZ ;  /* 0x0000000207089227 */ /* 0x000fe200078e00ff */
[----:B------:R-:W-:-:S04]  /*1130*/  IADD3 R2, PT, PT, -R6, RZ, RZ ;  /* 0x000000ff06027210 */ /* 0x000fc80007ffe1ff */
[----:B------:R-:W-:Y:S01]  /*1140*/  @!P1 SHF.R.U32.HI R8, RZ, R3, R8 ;  /* 0x00000003ff089219 */ /* 0x000fe20000011608 */
[----:B------:R-:W-:-:S03]  /*1150*/  IMAD R2, R9, R2, R5 ;  /* 0x0000000209027224 */ /* 0x000fc600078e0205 */
[----:B------:R-:W-:-:S05]  /*1160*/  @!P1 SEL R3, R7, R8, !P0 ;  /* 0x0000000807039207 */ /* 0x000fca0004000000 */
[--C-:B------:R-:W-:Y:S02]  /*1170*/  @!P1 IMAD.IADD R6, R6, 0x1, -R3.reuse ;  /* 0x0000000106069824 */ /* 0x100fe400078e0a03 */
[----:B------:R-:W-:Y:S01]  /*1180*/  @!P1 IMAD R3, R2, R11, R3 ;  /* 0x0000000b02039224 */ /* 0x000fe200078e0203 */
[----:B------:R-:W-:Y:S01]  /*1190*/  IADD3 R2, PT, PT, -R7, RZ, RZ ;  /* 0x000000ff07027210 */ /* 0x000fe20007ffe1ff */
[----:B------:R-:W-:Y:S02]  /*11a0*/  @!P1 IMAD R5, R6, R9, R7 ;  /* 0x0000000906059224 */ /* 0x000fe400078e0207 */
[----:B------:R-:W-:Y:S02]  /*11b0*/  @!P1 IMAD.MOV.U32 R7, RZ, RZ, R3 ;  /* 0x000000ffff079224 */ /* 0x000fe400078e0003 */
[----:B------:R-:W-:Y:S02]  /*11c0*/  IMAD R2, R10, R2, R21 ;  /* 0x000000020a027224 */ /* 0x000fe400078e0215 */
[----:B------:R-:W-:-:S02]  /*11d0*/  IMAD R20, R5, R4, R13 ;  /* 0x0000000405147224 */ /* 0x000fc400078e020d */
[----:B------:R-:W-:Y:S02]  /*11e0*/  IMAD R21, R7, R10, R2 ;  /* 0x0000000a07157224 */ /* 0x000fe400078e0202 */
.L_x_15:
[----:B------:R-:W1:Y:S01]  /*11f0*/  LDCU UR4, c[0x0][0xb30] ;  /* 0x00016600ff0477ac */ /* 0x000e620008000800 */
[----:B------:R-:W2:Y:S08]  /*1200*/  S2UR UR37, SR_CgaCtaId ;  /* 0x00000000002579c3 */ /* 0x000eb00000008800 */
[----:B------:R-:W3:Y:S01]  /*1210*/  LDC R26, c[0x0][0xb24] ;  /* 0x0002c900ff1a7b82 */ /* 0x000ee20000000800 */
[----:B-1----:R-:W-:-:S09]  /*1220*/  UISETP.NE.AND UP1, UPT, UR4, 0x1, UPT ;  /* 0x000000010400788c */ /* 0x002fd2000bf25270 */
[----:B--2---:R-:W-:Y:S05]  /*1230*/  BRA.U UP1, `(.L_x_16) ;  /* 0x0000000101407547 */ /* 0x004fea000b800000 */
[----:B------:R-:W1:Y:S08]  /*1240*/  LDC.64 R4, c[0x0][0xb10] ;  /* 0x0002c400ff047b82 */ /* 0x000e700000000a00 */
[----:B------:R-:W2:Y:S08]  /*1250*/  LDC.64 R2, c[0x0][0xb18] ;  /* 0x0002c600ff027b82 */ /* 0x000eb00000000a00 */
[----:B------:R-:W4:Y:S08]  /*1260*/  LDC R6, c[0x0][0xb20] ;  /* 0x0002c800ff067b82 */ /* 0x000f300000000800 */
[----:B------:R-:W3:Y:S01]  /*1270*/  LDC R8, c[0x0][0xb0c] ;  /* 0x0002c300ff087b82 */ /* 0x000ee20000000800 */
[----:B-1----:R-:W-:-:S05]  /*1280*/  IMAD.HI.U32 R4, R21, R4, RZ ;  /* 0x0000000415047227 */ /* 0x002fca00078e00ff */
[----:B------:R-:W-:Y:S01]  /*1290*/  SHF.R.U32.HI R4, RZ, R5, R4 ;  /* 0x00000005ff047219 */ /* 0x000fe20000011604 */
[----:B--2---:R-:W-:Y:S01]  /*12a0*/  IMAD.HI.U32 R3, R20, R3, RZ ;  /* 0x0000000314037227 */ /* 0x004fe200078e00ff */
[----:B------:R-:W-:-:S04]  /*12b0*/  ISETP.NE.AND P0, PT, R2, 0x1, PT ;  /* 0x000000010200780c */ /* 0x000fc80003f05270 */
[----:B----4-:R-:W-:-:S04]  /*12c0*/  SHF.R.U32.HI R3, RZ, R6, R3 ;  /* 0x00000006ff037219 */ /* 0x010fc80000011603 */
[----:B------:R-:W-:Y:S02]  /*12d0*/  SEL R3, R20, R3, !P0 ;  /* 0x0000000314037207 */ /* 0x000fe40004000000 */
[----:B---3--:R-:W-:-:S04]  /*12e0*/  ISETP.NE.AND P1, PT, R8, 0x1, PT ;  /* 0x000000010800780c */ /* 0x008fc80003f25270 */
[----:B------:R-:W-:-:S05]  /*12f0*/  SEL R4, R21, R4, !P1 ;  /* 0x0000000415047207 */ /* 0x000fca0004800000 */
[----:B------:R-:W-:Y:S02]  /*1300*/  IMAD.IADD R5, R3, 0x1, -R4 ;  /* 0x0000000103057824 */ /* 0x000fe400078e0a04 */
[----:B------:R-:W-:Y:S02]  /*1310*/  IMAD.IADD R3, R4, 0x1, -R3 ;  /* 0x0000000104037824 */ /* 0x000fe400078e0a03 */
[----:B------:R-:W-:Y:S02]  /*1320*/  IMAD R21, R5, R8, R21 ;  /* 0x0000000805157224 */ /* 0x000fe400078e0215 */
[----:B------:R-:W-:-:S07]  /*1330*/  IMAD R20, R3, R2, R20 ;  /* 0x0000000203147224 */ /* 0x000fce00078e0214 */
.L_x_16:
[----:B------:R-:W-:Y:S01]  /*1340*/  BAR.SYNC.DEFER_BLOCKING 0x0 ;  /* 0x0000000000007b1d */ /* 0x000fe20000010000 */
[----:B------:R-:W-:Y:S01]  /*1350*/  UISETP.NE.AND UP1, UPT, UR8, 0x2, UPT ;  /* 0x000000020800788c */ /* 0x000fe2000bf25270 */
[----:B------:R-:W-:Y:S02]  /*1360*/  ISETP.NE.OR P5, PT, R0, 0x2, !P5 ;  /* 0x000000020000780c */ /* 0x000fe40006fa5670 */
[----:B------:R-:W-:-:S06]  /*1370*/  LOP3.LUT R2, R79, 0x1f, RZ, 0xc0, !PT ;  /* 0x0000001f4f027812 */ /* 0x000fcc00078ec0ff */
[----:B------:R-:W-:Y:S05]  /*1380*/  BRA.U UP1, `(.L_x_17) ;  /* 0x0000001101587547 */ /* 0x000fea000b800000 */
[----:B------:R-:W1:Y:S01]  /*1390*/  LDCU UR13, c[0x0][0x38c] ;  /* 0x00007180ff0d77ac */ /* 0x000e620008000800 */
[----:B------:R-:W2:Y:S01]  /*13a0*/  LDC R9, c[0x0][0x370] ;  /* 0x0000dc00ff097b82 */ /* 0x000ea20000000800 */
[----:B------:R-:W-:Y:S01]  /*13b0*/  PLOP3.LUT P1, PT, PT, PT, UP2, 0x80, 0x8 ;  /* 0x000000000008781c */ /* 0x000fe20003f2f028 */
[----:B------:R-:W-:Y:S01]  /*13c0*/  HFMA2 R12, -RZ, RZ, 0, 0 ;  /* 0x00000000ff0c7431 */ /* 0x000fe200000001ff */
[----:B------:R-:W-:Y:S01]  /*13d0*/  ISETP.EQ.OR P4, PT, R2, RZ, P5 ;  /* 0x000000ff0200720c */ /* 0x000fe20002f82670 */
[----:B------:R-:W-:Y:S01]  /*13e0*/  IMAD.MOV.U32 R15, RZ, RZ, 0x1 ;  /* 0x00000001ff0f7424 */ /* 0x000fe200078e00ff */
[----:B------:R-:W-:Y:S01]  /*13f0*/  PLOP3.LUT P1, PT, P1, PT, PT, 0x8, 0x80 ;  /* 0x000000000080781c */ /* 0x000fe20000f2e170 */
[----:B------:R-:W-:Y:S01]  /*1400*/  IMAD.MOV.U32 R14, RZ, RZ, RZ ;  /* 0x000000ffff0e7224 */ /* 0x000fe200078e00ff */
[----:B------:R-:W-:Y:S01]  /*1410*/  MOV R8, 0x1 ;  /* 0x0000000100087802 */ /* 0x000fe20000000f00 */
[----:B------:R-:W4:Y:S01]  /*1420*/  LDC R0, c[0x0][0x374] ;  /* 0x0000dd00ff007b82 */ /* 0x000f220000000800 */
[----:B------:R-:W-:Y:S01]  /*1430*/  IMAD.MOV.U32 R10, RZ, RZ, RZ ;  /* 0x000000ffff0a7224 */ /* 0x000fe200078e00ff */
[----:B------:R-:W2:Y:S01]  /*1440*/  LDCU.64 UR22, c[0x0][0x348] ;  /* 0x00006900ff1677ac */ /* 0x000ea20008000a00 */
[----:B------:R-:W-:Y:S01]  /*1450*/  UMOV UR6, URZ ;  /* 0x000000ff00067c82 */ /* 0x000fe20008000000 */
[----:B-1----:R-:W-:-:S04]  /*1460*/  UIADD3 UR5, UPT, UPT, UR13, 0x1f, URZ ;  /* 0x0000001f0d057890 */ /* 0x002fc8000fffe0ff */
[----:B------:R-:W-:-:S04]  /*1470*/  USHF.R.S32.HI UR4, URZ, 0x1f, UR5 ;  /* 0x0000001fff047899 */ /* 0x000fc80008011405 */
[----:B------:R-:W-:-:S04]  /*1480*/  ULEA.HI UR4, UR4, UR5, URZ, 0x5 ;  /* 0x0000000504047291 */ /* 0x000fc8000f8f28ff */
[----:B------:R-:W-:Y:S02]  /*1490*/  USHF.R.S32.HI UR15, URZ, 0x5, UR4 ;  /* 0x00000005ff0f7899 */ /* 0x000fe40008011404 */
[----:B------:R-:W-:Y:S02]  /*14a0*/  UIADD3 UR4, UPT, UPT, UR13, -0x1, URZ ;  /* 0xffffffff0d047890 */ /* 0x000fe4000fffe0ff */
[----:B------:R-:W-:Y:S02]  /*14b0*/  UISETP.LT.U32.AND UP0, UPT, UR15, 0x4, UPT ;  /* 0x000000040f00788c */ /* 0x000fe4000bf01070 */
[----:B------:R-:W-:Y:S02]  /*14c0*/  UISETP.GE.U32.AND UP1, UPT, UR4, -0x3f, UPT ;  /* 0xffffffc10400788c */ /* 0x000fe4000bf26070 */
[----:B------:R-:W-:Y:S02]  /*14d0*/  USEL UR14, UR15, 0x4, UP0 ;  /* 0x000000040f0e7887 */ /* 0x000fe40008000000 */
[----:B------:R-:W-:-:S02]  /*14e0*/  UIADD3 UR13, UPT, UPT, UR13, 0x3e, URZ ;  /* 0x0000003e0d0d7890 */ /* 0x000fc4000fffe0ff */
[----:B------:R-:W-:Y:S02]  /*14f0*/  UIADD3 UR5, UPT, UPT, UR14, -0x1, URZ ;  /* 0xffffffff0e057890 */ /* 0x000fe4000fffe0ff */
[----:B------:R-:W-:-:S03]  /*1500*/  UIADD3 UR7, UPT, UPT, UR15, -UR14, URZ ;  /* 0x8000000e0f077290 */ /* 0x000fc6000fffe0ff */
[----:B------:R-:W-:-:S04]  /*1510*/  @UP1 UIADD3 UR5, UPT, UPT, UR14, URZ, URZ ;  /* 0x000000ff0e051290 */ /* 0x000fc8000fffe0ff */
[----:B--2---:R-:W-:-:S12]  /*1520*/  UIADD3 UR5, UPT, UPT, UR5, 0x1, URZ ;  /* 0x0000000105057890 */ /* 0x004fd8000fffe0ff */
.L_x_35:
[----:B------:R-:W-:Y:S01]  /*1530*/  UISETP.NE.AND UP0, UPT, UR37, URZ, UPT ;  /* 0x000000ff2500728c */ /* 0x000fe2000bf05270 */
[----:B------:R-:W1:Y:S08]  /*1540*/  S2UR UR37, SR_CgaCtaId ;  /* 0x00000000002579c3 */ /* 0x000e700000008800 */
[----:B------:R-:W-:Y:S05]  /*1550*/  BRA.U UP0, `(.L_x_18) ;  /* 0x0000000100347547 */ /* 0x000fea000b800000 */
[----:B------:R-:W2:Y:S01]  /*1560*/  S2R R2, SR_CgaCtaId ;  /* 0x0000000000027919 */ /* 0x000ea20000008800 */
[----:B------:R-:W-:-:S04]  /*1570*/  MOV R3, 0x400 ;  /* 0x0000040000037802 */ /* 0x000fc80000000f00 */
[----:B--2---:R-:W-:Y:S02]  /*1580*/  LEA R3, R2, R3, 0x18 ;  /* 0x0000000302037211 */ /* 0x004fe400078ec0ff */
[----:B------:R-:W-:-:S03]  /*1590*/  SHF.L.U32 R2, R8, 0x1f, RZ ;  /* 0x0000001f08027819 */ /* 0x000fc600000006ff */
[----:B------:R-:W-:-:S04]  /*15a0*/  IMAD R3, R10, 0x8, R3 ;  /* 0x000000080a037824 */ /* 0x000fc800078e0203 */
[----:B------:R-:W2:Y:S02]  /*15b0*/  SYNCS.PHASECHK.TRANS64.TRYWAIT P0, [R3+URZ+0xf0], R2 ;  /* 0x0000f002030075a7 */ /* 0x000ea400080011ff */
[----:B--2---:R-:W-:Y:S05]  /*15c0*/  @!P0 BRA `(.L_x_19) ;  /* 0x00000058009c8947 */ /* 0x004fea0003800000 */
.L_x_115:
[----:B------:R-:W-:Y:S01]  /*15d0*/  VIADD R10, R10, 0x1 ;  /* 0x000000010a0a7836 */ /* 0x000fe20000000000 */
[----:B------:R2:W-:Y:S04]  /*15e0*/  SYNCS.ARRIVE.TRANS64.A1T0 RZ, [R3+URZ+0xe0], RZ ;  /* 0x0000e0ff03ff79a7 */ /* 0x0005e800081000ff */
[----:B------:R-:W-:-:S04]  /*15f0*/  ISETP.NE.AND P0, PT, R10, 0x2, PT ;  /* 0x000000020a00780c */ /* 0x000fc80003f05270 */
[----:B------:R-:W-:Y:S02]  /*1600*/  SEL R10, R10, RZ, P0 ;  /* 0x000000ff0a0a7207 */ /* 0x000fe40000000000 */
[----:B--2---:R-:W-:-:S04]  /*1610*/  SEL R3, RZ, 0x1, P0 ;  /* 0x00000001ff037807 */ /* 0x004fc80000000000 */
[----:B------:R-:W-:-:S07]  /*1620*/  LOP3.LUT R8, R8, R3, RZ, 0x3c, !PT ;  /* 0x0000000308087212 */ /* 0x000fce00078e3cff */
.L_x_18:
[----:B------:R-:W-:Y:S01]  /*1630*/  UMOV UR4, 0x400 ;  /* 0x0000040000047882 */ /* 0x000fe20000000000 */
[----:B------:R-:W-:Y:S01]  /*1640*/  SHF.L.U32 R2, R15, 0x1f, RZ ;  /* 0x0000001f0f027819 */ /* 0x000fe200000006ff */
[----:B-1----:R-:W-:Y:S01]  /*1650*/  ULEA UR4, UR37, UR4, 0x18 ;  /* 0x0000000425047291 */ /* 0x002fe2000f8ec0ff */
[----:B------:R-:W-:Y:S01]  /*1660*/  R2UR UR35, R21 ;  /* 0x00000000152372ca */ /* 0x000fe200000e0000 */
[----:B------:R-:W-:Y:S01]  /*1670*/  UISETP.GE.U32.AND UP0, UPT, UR13, 0x3f, UPT ;  /* 0x0000003f0d00788c */ /* 0x000fe2000bf06070 */
[----:B------:R-:W-:Y:S01]  /*1680*/  R2UR UR11, R20 ;  /* 0x00000000140b72ca */ /* 0x000fe200000e0000 */
[----:B------:R-:W-:Y:S01]  /*1690*/  ULEA UR8, UR6, UR4, 0x3 ;  /* 0x0000000406087291 */ /* 0x000fe2000f8e18ff */
[----:B------:R-:W-:-:S08]  /*16a0*/  UMOV UR24, URZ ;  /* 0x000000ff00187c82 */ /* 0x000fd00008000000 */
[----:B------:R1:W2:Y:S01]  /*16b0*/  SYNCS.PHASECHK.TRANS64.TRYWAIT P0, [UR8+0x20], R2 ;  /* 0x00002002ff0075a7 */ /* 0x0002a20008001108 */
[----:B------:R-:W-:Y:S02]  /*16c0*/  USHF.L.U32 UR35, UR35, 0x6, URZ ;  /* 0x0000000623237899 */ /* 0x000fe400080006ff */
[----:B------:R-:W-:Y:S01]  /*16d0*/  USHF.L.U32 UR11, UR11, 0x6, URZ ;  /* 0x000000060b0b7899 */ /* 0x000fe200080006ff */
[----:B------:R-:W-:Y:S11]  /*16e0*/  BRA.U !UP0, `(.L_x_20) ;  /* 0x0000000108a47547 */ /* 0x000ff6000b800000 */
[----:B------:R-:W-:Y:S01]  /*16f0*/  UMOV UR16, URZ ;  /* 0x000000ff00107c82 */ /* 0x000fe20008000000 */
[----:B------:R-:W-:-:S05]  /*1700*/  UMOV UR17, UR6 ;  /* 0x0000000600117c82 */ /* 0x000fca0008000000 */
.L_x_25:
[----:B-1----:R-:W-:Y:S01]  /*1710*/  ULEA UR33, UR17, UR4, 0x3 ;  /* 0x0000000411217291 */ /* 0x002fe2000f8e18ff */
[----:B--2---:R-:W-:Y:S01]  /*1720*/  @!P5 MOV R3, 0x4000 ;  /* 0x000040000003d802 */ /* 0x004fe20000000f00 */
[----:B--2---:R-:W-:Y:S10]  /*1730*/  @P0 BRA `(.L_x_21) ;  /* 0x00000000000c0947 */ /* 0x004ff40003800000 */
[----:B------:R-:W-:-:S04]  /*1740*/  SHF.L.U32 R5, R15, 0x1f, RZ ;  /* 0x0000001f0f057819 */ /* 0x000fc800000006ff */
[----:B------:R-:W2:Y:S02]  /*1750*/  SYNCS.PHASECHK.TRANS64.TRYWAIT P0, [UR33+0x20], R5 ;  /* 0x00002005ff0075a7 */ /* 0x000ea40008001121 */
[----:B--2---:R-:W-:Y:S05]  /*1760*/  @!P0 BRA `(.L_x_22) ;  /* 0x0000005800488947 */ /* 0x004fea0003800000 */
.L_x_21:
[----:B------:R2:W-:Y:S01]  /*1770*/  @!P5 SYNCS.ARRIVE.TRANS64 RZ, [UR33], R3 ;  /* 0x00000003ffffd9a7 */ /* 0x0005e20008000021 */
[----:B------:R-:W-:Y:S04]  /*1780*/  BSSY.RECONVERGENT B0, `(.L_x_23) ;  /* 0x0000003000007945 */ /* 0x000fe80003800200 */
[----:B------:R-:W-:Y:S05]  /*1790*/  @P4 BRA `(.L_x_24) ;  /* 0x0000000000044947 */ /* 0x000fea0003800000 */
[----:B------:R-:W-:Y:S05]  /*17a0*/  BPT.TRAP 0x1 ;  /* 0x000000040000795c */ /* 0x000fea0000300000 */
.L_x_24:
[----:B------:R-:W-:Y:S05]  /*17b0*/  BSYNC.RECONVERGENT B0 ;  /* 0x0000000000007941 */ /* 0x000fea0003800200 */
.L_x_23:
[----:B------:R-:W-:Y:S02]  /*17c0*/  UIADD3 UR6, UPT, UPT, UR17, 0x1, URZ ;  /* 0x0000000111067890 */ /* 0x000fe4000fffe0ff */
[----:B------:R-:W-:Y:S02]  /*17d0*/  UIADD3 UR26, UP1, UPT, UR22, 0x80, URZ ;  /* 0x00000080161a7890 */ /* 0x000fe4000ff3e0ff */
[----:B------:R-:W-:Y:S02]  /*17e0*/  UISETP.NE.AND UP0, UPT, UR6, 0x4, UPT ;  /* 0x000000040600788c */ /* 0x000fe4000bf05270 */
[----:B------:R-:W-:Y:S02]  /*17f0*/  USHF.L.U32 UR34, UR16, 0x5, URZ ;  /* 0x0000000510227899 */ /* 0x000fe400080006ff */
[----:B------:R-:W-:Y:S02]  /*1800*/  USEL UR9, URZ, 0x1, UP0 ;  /* 0x00000001ff097887 */ /* 0x000fe40008000000 */
[----:B------:R-:W-:-:S02]  /*1810*/  USEL UR6, UR6, URZ, UP0 ;  /* 0x000000ff06067287 */ /* 0x000fc40008000000 */
[----:B------:R-:W-:Y:S02]  /*1820*/  UIADD3 UR20, UP0, UPT, UR22, 0x180, URZ ;  /* 0x0000018016147890 */ /* 0x000fe4000ff1e0ff */
[----:B------:R-:W-:Y:S01]  /*1830*/  ULEA UR8, UR6, UR4, 0x3 ;  /* 0x0000000406087291 */ /* 0x000fe2000f8e18ff */
[----:B------:R-:W-:Y:S01]  /*1840*/  LOP3.LUT R15, R15, UR9, RZ, 0x3c, !PT ;  /* 0x000000090f0f7c12 */ /* 0x000fe2000f8e3cff */
[----:B------:R-:W-:Y:S02]  /*1850*/  UIADD3.X UR27, UPT, UPT, URZ, UR23, URZ, UP1, !UPT ;  /* 0x00000017ff1b7290 */ /* 0x000fe40008ffe4ff */
[----:B------:R-:W-:Y:S01]  /*1860*/  UIADD3.X UR21, UPT, UPT, URZ, UR23, URZ, UP0, !UPT ;  /* 0x00000017ff157290 */ /* 0x000fe200087fe4ff */
[----:B-1----:R-:W-:Y:S01]  /*1870*/  SHF.L.U32 R2, R15, 0x1f, RZ ;  /* 0x0000001f0f027819 */ /* 0x002fe200000006ff */
[----:B------:R-:W-:Y:S01]  /*1880*/  UMOV UR18, 0x0 ;  /* 0x0000000000127882 */ /* 0x000fe20000000000 */
[----:B------:R-:W-:Y:S01]  /*1890*/  UMOV UR19, 0x10000000 ;  /* 0x1000000000137882 */ /* 0x000fe20000000000 */
[----:B------:R-:W-:Y:S01]  /*18a0*/  UMOV UR12, UR36 ;  /* 0x00000024000c7c82 */ /* 0x000fe20008000000 */
[----:B------:R1:W1:Y:S01]  /*18b0*/  SYNCS.PHASECHK.TRANS64.TRYWAIT P0, [UR8+0x20], R2 ;  /* 0x00002002ff0075a7 */ /* 0x0002620008001108 */
[----:B------:R-:W-:Y:S01]  /*18c0*/  ULEA UR8, UR17, UR4, 0xd ;  /* 0x0000000411087291 */ /* 0x000fe2000f8e68ff */
[----:B------:R-:W-:Y:S01]  /*18d0*/  UMOV UR9, UR33 ;  /* 0x0000002100097c82 */ /* 0x000fe20008000000 */
[----:B------:R-:W-:-:S02]  /*18e0*/  UMOV UR10, UR34 ;  /* 0x00000022000a7c82 */ /* 0x000fc40008000000 */
[----:B------:R-:W-:Y:S02]  /*18f0*/  UIADD3 UR32, UPT, UPT, UR8, 0x6800, URZ ;  /* 0x0000680008207890 */ /* 0x000fe4000fffe0ff */
[----:B------:R-:W-:Y:S02]  /*1900*/  UIADD3 UR8, UPT, UPT, UR8, 0xe800, URZ ;  /* 0x0000e80008087890 */ /* 0x000fe4000fffe0ff */
[----:B------:R-:W-:Y:S01]  /*1910*/  UIADD3 UR16, UPT, UPT, UR16, 0x1, URZ ;  /* 0x0000000110107890 */ /* 0x000fe2000fffe0ff */
[----:B------:R-:W-:Y:S01]  /*1920*/  UMOV UR24, UR5 ;  /* 0x0000000500187c82 */ /* 0x000fe20008000000 */
[----:B------:R-:W-:Y:S02]  /*1930*/  UMOV UR17, UR6 ;  /* 0x0000000600117c82 */ /* 0x000fe40008000000 */
[----:B------:R-:W-:Y:S01]  /*1940*/  UISETP.NE.AND UP0, UPT, UR16, UR5, UPT ;  /* 0x000000051000728c */ /* 0x000fe2000bf05270 */
[----:B------:R1:W-:Y:S02]  /*1950*/  UTMALDG.3D [UR32], [UR26], desc[UR18] ;  /* 0x000012201a0075b4 */ /* 0x0003e40008011000 */
[----:B------:R1:W-:Y:S06]  /*1960*/  UTMALDG.3D [UR8], [UR20], desc[UR18] ;  /* 0x00001208140075b4 */ /* 0x0003ec0008011000 */
[----:B------:R-:W-:Y:S05]  /*1970*/  BRA.U UP0, `(.L_x_25) ;  /* 0xfffffffd00647547 */ /* 0x000fea000b83ffff */
.L_x_20:
[----:B-1----:R-:W-:Y:S01]  /*1980*/  ULEA UR8, UR6, UR4, 0x3 ;  /* 0x0000000406087291 */ /* 0x002fe2000f8e18ff */
[----:B------:R-:W-:Y:S01]  /*1990*/  SHF.L.U32 R2, R15, 0x1f, RZ ;  /* 0x0000001f0f027819 */ /* 0x000fe200000006ff */
[----:B------:R-:W-:Y:S01]  /*19a0*/  @!P1 SYNCS.ARRIVE.TRANS64.A1T0 RZ, [UR4+0x78], RZ ;  /* 0x000078ffffff99a7 */ /* 0x000fe20008100004 */
[----:B------:R-:W-:-:S06]  /*19b0*/  UISETP.GT.AND UP0, UPT, UR15, UR14, UPT ;  /* 0x0000000e0f00728c */ /* 0x000fcc000bf04270 */
[----:B--2---:R1:W2:Y:S03]  /*19c0*/  SYNCS.PHASECHK.TRANS64.TRYWAIT P0, [UR8+0x20], R2 ;  /* 0x00002002ff0075a7 */ /* 0x0042a60008001108 */
[----:B------:R-:W-:Y:S05]  /*19d0*/  BRA.U !UP0, `(.L_x_26) ;  /* 0x0000000108a87547 */ /* 0x000fea000b800000 */
[----:B------:R-:W-:Y:S01]  /*19e0*/  UIADD3 UR21, UPT, UPT, UR7, UR24, URZ ;  /* 0x0000001807157290 */ /* 0x000fe2000fffe0ff */
[----:B------:R-:W-:-:S11]  /*19f0*/  UMOV UR25, UR6 ;  /* 0x0000000600197c82 */ /* 0x000fd60008000000 */
.L_x_31:
[----:B-1----:R-:W-:Y:S01]  /*1a00*/  ULEA UR17, UR25, UR4, 0x3 ;  /* 0x0000000419117291 */ /* 0x002fe2000f8e18ff */
[----:B--2---:R-:W-:Y:S01]  /*1a10*/  @!P5 MOV R3, 0x4000 ;  /* 0x000040000003d802 */ /* 0x004fe20000000f00 */
[----:B--2---:R-:W-:Y:S10]  /*1a20*/  @P0 BRA `(.L_x_27) ;  /* 0x00000000000c0947 */ /* 0x004ff40003800000 */
[----:B------:R-:W-:-:S04]  /*1a30*/  SHF.L.U32 R5, R15, 0x1f, RZ ;  /* 0x0000001f0f057819 */ /* 0x000fc800000006ff */
[----:B------:R-:W2:Y:S02]  /*1a40*/  SYNCS.PHASECHK.TRANS64.TRYWAIT P0, [UR17+0x20], R5 ;  /* 0x00002005ff0075a7 */ /* 0x000ea40008001111 */
[----:B--2---:R-:W-:Y:S05]  /*1a50*/  @!P0 BRA `(.L_x_28) ;  /* 0x0000005400a48947 */ /* 0x004fea0003800000 */
.L_x_27:
[----:B------:R2:W-:Y:S01]  /*1a60*/  @!P5 SYNCS.ARRIVE.TRANS64 RZ, [UR17], R3 ;  /* 0x00000003ffffd9a7 */ /* 0x0005e20008000011 */
[----:B------:R-:W-:Y:S04]  /*1a70*/  BSSY.RECONVERGENT B0, `(.L_x_29) ;  /* 0x0000003000007945 */ /* 0x000fe80003800200 */
[----:B------:R-:W-:Y:S05]  /*1a80*/  @P4 BRA `(.L_x_30) ;  /* 0x0000000000044947 */ /* 0x000fea0003800000 */
[----:B------:R-:W-:Y:S05]  /*1a90*/  BPT.TRAP 0x1 ;  /* 0x000000040000795c */ /* 0x000fea0000300000 */
.L_x_30:
[----:B------:R-:W-:Y:S05]  /*1aa0*/  BSYNC.RECONVERGENT B0 ;  /* 0x0000000000007941 */ /* 0x000fea0003800200 */
.L_x_29:
        /* <DEDUP_REMOVED lines=20> */
[----:B------:R-:W-:Y:S01]  /*1bf0*/  UIADD3 UR8, UPT, UPT, UR8, 0xe800, URZ ;  /* 0x0000e80008087890 */ /* 0x000fe2000fffe0ff */
[----:B------:R-:W-:Y:S01]  /*1c00*/  UMOV UR9, UR17 ;  /* 0x0000001100097c82 */ /* 0x000fe20008000000 */
[----:B------:R-:W-:Y:S01]  /*1c10*/  UMOV UR10, UR18 ;  /* 0x00000012000a7c82 */ /* 0x000fe20008000000 */
[----:B------:R-:W-:Y:S01]  /*1c20*/  UIADD3 UR24, UPT, UPT, UR24, 0x1, URZ ;  /* 0x0000000118187890 */ /* 0x000fe2000fffe0ff */
[----:B------:R-:W-:-:S03]  /*1c30*/  UMOV UR25, UR6 ;  /* 0x0000000600197c82 */ /* 0x000fc60008000000 */
[----:B------:R1:W-:Y:S01]  /*1c40*/  UTMALDG.3D [UR16], [UR30], desc[UR26] ;  /* 0x00001a101e0075b4 */ /* 0x0003e20008011000 */
[----:B------:R-:W-:Y:S01]  /*1c50*/  UISETP.NE.AND UP0, UPT, UR24, UR21, UPT ;  /* 0x000000151800728c */ /* 0x000fe2000bf05270 */
[----:B------:R1:W-:Y:S08]  /*1c60*/  UTMALDG.3D [UR8], [UR28], desc[UR26] ;  /* 0x00001a081c0075b4 */ /* 0x0003f00008011000 */
[----:B------:R-:W-:Y:S05]  /*1c70*/  BRA.U UP0, `(.L_x_31) ;  /* 0xfffffffd00607547 */ /* 0x000fea000b83ffff */
.L_x_26:
[----:B-1----:R-:W-:Y:S01]  /*1c80*/  LEA R2, R14, UR4, 0x3 ;  /* 0x000000040e027c11 */ /* 0x002fe2000f8e18ff */
[----:B------:R-:W-:Y:S01]  /*1c90*/  NOP ;  /* 0x0000000000007918 */ /* 0x000fe20000000000 */
[----:B--2---:R-:W-:Y:S02]  /*1ca0*/  SHF.L.U32 R3, R12, 0x1f, RZ ;  /* 0x0000001f0c037819 */ /* 0x004fe400000006ff */
[----:B------:R-:W-:Y:S02]  /*1cb0*/  LEA R4, R14, UR4, 0x4 ;  /* 0x000000040e047c11 */ /* 0x000fe4000f8e20ff */
[----:B------:R-:W1:Y:S02]  /*1cc0*/  SYNCS.PHASECHK.TRANS64.TRYWAIT P0, [R2+URZ+0x80], R3 ;  /* 0x00008003020075a7 */ /* 0x000e6400080011ff */
[----:B-1----:R-:W-:Y:S05]  /*1cd0*/  @!P0 BRA `(.L_x_32) ;  /* 0x00000054001c8947 */ /* 0x002fea0003800000 */
.L_x_118:
[----:B------:R-:W2:Y:S01]  /*1ce0*/  LDS.128 R4, [R4+0x110] ;  /* 0x0001100004047984 */ /* 0x000ea20000000c00 */
[----:B---3--:R-:W-:Y:S01]  /*1cf0*/  ISETP.GE.AND P0, PT, R26, 0x1, PT ;  /* 0x000000011a00780c */ /* 0x008fe20003f06270 */
[----:B-1----:R-:W-:Y:S01]  /*1d00*/  VIADD R2, R2, 0x90 ;  /* 0x0000009002027836 */ /* 0x002fe20000000000 */
[----:B------:R-:W-:Y:S01]  /*1d10*/  @!PT LDS RZ, [RZ] ;  /* 0x00000000fffff984 */ /* 0x000fe20000000800 */
[----:B------:R-:W-:Y:S01]  /*1d20*/  @!PT LDS RZ, [RZ] ;  /* 0x00000000fffff984 */ /* 0x000fe20000000800 */
[----:B------:R-:W-:Y:S01]  /*1d30*/  @!PT LDS RZ, [RZ] ;  /* 0x00000000fffff984 */ /* 0x000fe20000000800 */
[----:B------:R-:W-:Y:S01]  /*1d40*/  @!PT LDS RZ, [RZ] ;  /* 0x00000000fffff984 */ /* 0x000fe20000000800 */
[----:B------:R1:W-:Y:S06]  /*1d50*/  MEMBAR.ALL.CTA ;  /* 0x0000000000007992 */ /* 0x0003ec0000008000 */
[----:B-1----:R-:W1:Y:S01]  /*1d60*/  FENCE.VIEW.ASYNC.S ;  /* 0x00000000000073c6 */ /* 0x002e620000000000 */
[----:B------:R-:W-:-:S04]  /*1d70*/  PRMT R2, RZ, 0x654, R2 ;  /* 0x00000654ff027816 */ /* 0x000fc80000000002 */
[----:B-1----:R1:W-:Y:S01]  /*1d80*/  SYNCS.ARRIVE.TRANS64.RED.A1T0 RZ, [R2+URZ], RZ ;  /* 0x000000ff02ff79a7 */ /* 0x0023e200081004ff */
[----:B--2---:R-:W-:-:S13]  /*1d90*/  LOP3.LUT P2, RZ, R6, 0x1, RZ, 0xc0, !PT ;  /* 0x0000000106ff7812 */ /* 0x004fda000784c0ff */
[----:B------:R-:W-:Y:S01]  /*1da0*/  @P2 SHF.R.U32.HI R3, RZ, 0x10, R5 ;  /* 0x00000010ff032819 */ /* 0x000fe20000011605 */
[----:B------:R-:W-:Y:S01]  /*1db0*/  VOTEU.ANY UP0, P2 ;  /* 0x0000000000ff7886 */ /* 0x000fe20001000100 */
[----:B------:R-:W-:Y:S02]  /*1dc0*/  @P2 MOV R13, R4 ;  /* 0x00000004000d2202 */ /* 0x000fe40000000f00 */
[----:B------:R-:W-:Y:S02]  /*1dd0*/  @P2 R2UR.BROADCAST UR8, R3 ;  /* 0x00000000030822ca */ /* 0x000fe400008e0000 */
[----:B------:R-:W-:-:S11]  /*1de0*/  @P2 LOP3.LUT R11, R5, 0xffff, RZ, 0xc0, !PT ;  /* 0x0000ffff050b2812 */ /* 0x000fd600078ec0ff */
[----:B------:R-:W-:Y:S01]  /*1df0*/  @UP0 UMOV UR36, UR8 ;  /* 0x0000000800240c82 */ /* 0x000fe20008000000 */
[----:B-1----:R-:W-:Y:S05]  /*1e00*/  @!P0 BRA `(.L_x_33) ;  /* 0x0000000000b88947 */ /* 0x002fea0003800000 */
[----:B------:R-:W4:Y:S01]  /*1e10*/  LDC.64 R4, c[0x0][0xb18] ;  /* 0x0002c600ff047b82 */ /* 0x000f220000000a00 */
[----:B------:R-:W-:-:S07]  /*1e20*/  ISETP.NE.AND P3, PT, R26, 0x1, PT ;  /* 0x000000011a00780c */ /* 0x000fce0003f65270 */
[----:B------:R-:W1:Y:S08]  /*1e30*/  LDC.64 R6, c[0x0][0xb10] ;  /* 0x0002c400ff067b82 */ /* 0x000e700000000a00 */
[----:B------:R-:W2:Y:S08]  /*1e40*/  LDC R16, c[0x0][0xb20] ;  /* 0x0002c800ff107b82 */ /* 0x000eb00000000800 */
[----:B------:R-:W3:Y:S01]  /*1e50*/  LDC R18, c[0x0][0xb0c] ;  /* 0x0002c300ff127b82 */ /* 0x000ee20000000800 */
[----:B----4-:R-:W-:Y:S01]  /*1e60*/  IMAD.HI.U32 R17, R0, R5, RZ ;  /* 0x0000000500117227 */ /* 0x010fe200078e00ff */
[----:B------:R-:W-:-:S03]  /*1e70*/  ISETP.NE.AND P0, PT, R4, 0x1, PT ;  /* 0x000000010400780c */ /* 0x000fc60003f05270 */
[----:B------:R-:W-:-:S03]  /*1e80*/  IMAD.HI.U32 R5, R11, R5, RZ ;  /* 0x000000050b057227 */ /* 0x000fc600078e00ff */
[----:B------:R-:W4:Y:S01]  /*1e90*/  LDC.64 R2, c[0x0][0xb28] ;  /* 0x0002ca00ff027b82 */ /* 0x000f220000000a00 */
[----:B-1----:R-:W-:-:S04]  /*1ea0*/  IMAD.HI.U32 R20, R9, R6, RZ ;  /* 0x0000000609147227 */ /* 0x002fc800078e00ff */
[----:B------:R-:W-:Y:S01]  /*1eb0*/  IMAD.HI.U32 R22, R13, R6, RZ ;  /* 0x000000060d167227 */ /* 0x000fe200078e00ff */
[----:B------:R-:W-:Y:S02]  /*1ec0*/  SHF.R.U32.HI R20, RZ, R7, R20 ;  /* 0x00000007ff147219 */ /* 0x000fe40000011614 */
[-C--:B--2---:R-:W-:Y:S02]  /*1ed0*/  SHF.R.U32.HI R17, RZ, R16.reuse, R17 ;  /* 0x00000010ff117219 */ /* 0x084fe40000011611 */
[----:B------:R-:W-:Y:S02]  /*1ee0*/  SHF.R.U32.HI R16, RZ, R16, R5 ;  /* 0x00000010ff107219 */ /* 0x000fe40000011605 */
[----:B------:R-:W-:Y:S02]  /*1ef0*/  SEL R17, R0, R17, !P0 ;  /* 0x0000001100117207 */ /* 0x000fe40004000000 */
[----:B------:R-:W-:Y:S02]  /*1f00*/  SHF.R.U32.HI R22, RZ, R7, R22 ;  /* 0x00000007ff167219 */ /* 0x000fe40000011616 */
[----:B---3--:R-:W-:-:S02]  /*1f10*/  ISETP.NE.AND P1, PT, R18, 0x1, PT ;  /* 0x000000011200780c */ /* 0x008fc40003f25270 */
[----:B------:R-:W-:Y:S02]  /*1f20*/  SEL R5, R11, R16, !P0 ;  /* 0x000000100b057207 */ /* 0x000fe40004000000 */
[----:B------:R-:W-:Y:S02]  /*1f30*/  SEL R19, R9, R20, !P1 ;  /* 0x0000001409137207 */ /* 0x000fe40004800000 */
[----:B------:R-:W-:Y:S01]  /*1f40*/  SEL R7, R13, R22, !P1 ;  /* 0x000000160d077207 */ /* 0x000fe20004800000 */
[----:B----4-:R-:W-:-:S04]  /*1f50*/  IMAD.HI.U32 R20, R17, R2, RZ ;  /* 0x0000000211147227 */ /* 0x010fc800078e00ff */
[----:B------:R-:W-:Y:S01]  /*1f60*/  IMAD.HI.U32 R6, R19, R2, RZ ;  /* 0x0000000213067227 */ /* 0x000fe200078e00ff */
[----:B------:R-:W-:-:S04]  /*1f70*/  @P3 SHF.R.U32.HI R17, RZ, R3, R20 ;  /* 0x00000003ff113219 */ /* 0x000fc80000011614 */
        /* <DEDUP_REMOVED lines=8> */
[----:B------:R-:W-:-:S04]  /*2000*/  @!P0 IMAD.HI.U32 R16, R7, R2, RZ ;  /* 0x0000000207108227 */ /* 0x000fc800078e00ff */
[----:B------:R-:W-:Y:S01]  /*2010*/  IMAD.MOV R2, RZ, RZ, -R6 ;  /* 0x000000ffff027224 */ /* 0x000fe200078e0a06 */
[----:B------:R-:W-:-:S03]  /*2020*/  @!P0 SHF.R.U32.HI R16, RZ, R3, R16 ;  /* 0x00000003ff108219 */ /* 0x000fc60000011610 */
[----:B------:R-:W-:Y:S01]  /*2030*/  IMAD R2, R26, R2, R5 ;  /* 0x000000021a027224 */ /* 0x000fe200078e0205 */
[----:B------:R-:W-:Y:S02]  /*2040*/  @!P0 SEL R3, R7, R16, !P3 ;  /* 0x0000001007038207 */ /* 0x000fe40005800000 */
[----:B------:R-:W-:-:S03]  /*2050*/  IADD3 R16, PT, PT, -R5, RZ, RZ ;  /* 0x000000ff05107210 */ /* 0x000fc60007ffe1ff */
[--C-:B------:R-:W-:Y:S02]  /*2060*/  @!P0 IMAD.IADD R6, R6, 0x1, -R3.reuse ;  /* 0x0000000106068824 */ /* 0x100fe400078e0a03 */
[----:B------:R-:W-:Y:S01]  /*2070*/  @!P0 IMAD R3, R2, R19, R3 ;  /* 0x0000001302038224 */ /* 0x000fe200078e0203 */
[----:B------:R-:W-:Y:S01]  /*2080*/  IADD3 R2, PT, PT, -R7, RZ, RZ ;  /* 0x000000ff07027210 */ /* 0x000fe20007ffe1ff */
[----:B------:R-:W-:Y:S02]  /*2090*/  @!P0 IMAD R5, R26, R6, R7 ;  /* 0x000000061a058224 */ /* 0x000fe400078e0207 */
[----:B------:R-:W-:Y:S02]  /*20a0*/  IMAD R11, R4, R16, R11 ;  /* 0x00000010040b7224 */ /* 0x000fe400078e020b */
[----:B------:R-:W-:Y:S02]  /*20b0*/  @!P0 IMAD.MOV.U32 R7, RZ, RZ, R3 ;  /* 0x000000ffff078224 */ /* 0x000fe400078e0003 */
[----:B------:R-:W-:-:S02]  /*20c0*/  IMAD R2, R18, R2, R13 ;  /* 0x0000000212027224 */ /* 0x000fc400078e020d */
[----:B------:R-:W-:Y:S02]  /*20d0*/  IMAD R11, R5, R4, R11 ;  /* 0x00000004050b7224 */ /* 0x000fe400078e020b */
[----:B------:R-:W-:Y:S02]  /*20e0*/  IMAD R13, R7, R18, R2 ;  /* 0x00000012070d7224 */ /* 0x000fe400078e0202 */
.L_x_33:
[----:B------:R-:W1:Y:S02]  /*20f0*/  LDCU UR8, c[0x0][0xb30] ;  /* 0x00016600ff0877ac */ /* 0x000e640008000800 */
[----:B-1----:R-:W-:-:S09]  /*2100*/  UISETP.NE.AND UP0, UPT, UR8, 0x1, UPT ;  /* 0x000000010800788c */ /* 0x002fd2000bf05270 */
[----:B------:R-:W-:Y:S05]  /*2110*/  BRA.U UP0, `(.L_x_34) ;  /* 0x0000000100407547 */ /* 0x000fea000b800000 */
[----:B------:R-:W1:Y:S08]  /*2120*/  LDC.64 R4, c[0x0][0xb10] ;  /* 0x0002c400ff047b82 */ /* 0x000e700000000a00 */
[----:B------:R-:W2:Y:S08]  /*2130*/  LDC.64 R2, c[0x0][0xb18] ;  /* 0x0002c600ff027b82 */ /* 0x000eb00000000a00 */
[----:B------:R-:W3:Y:S08]  /*2140*/  LDC R6, c[0x0][0xb20] ;  /* 0x0002c800ff067b82 */ /* 0x000ef00000000800 */
[----:B------:R-:W4:Y:S01]  /*2150*/  LDC R16, c[0x0][0xb0c] ;  /* 0x0002c300ff107b82 */ /* 0x000f220000000800 */
[----:B-1----:R-:W-:-:S05]  /*2160*/  IMAD.HI.U32 R4, R13, R4, RZ ;  /* 0x000000040d047227 */ /* 0x002fca00078e00ff */
[----:B------:R-:W-:Y:S01]  /*2170*/  SHF.R.U32.HI R4, RZ, R5, R4 ;  /* 0x00000005ff047219 */ /* 0x000fe20000011604 */
[----:B--2---:R-:W-:Y:S01]  /*2180*/  IMAD.HI.U32 R3, R11, R3, RZ ;  /* 0x000000030b037227 */ /* 0x004fe200078e00ff */
[----:B------:R-:W-:-:S04]  /*2190*/  ISETP.NE.AND P0, PT, R2, 0x1, PT ;  /* 0x000000010200780c */ /* 0x000fc80003f05270 */
[----:B---3--:R-:W-:-:S04]  /*21a0*/  SHF.R.U32.HI R6, RZ, R6, R3 ;  /* 0x00000006ff067219 */ /* 0x008fc80000011603 */
[----:B------:R-:W-:Y:S02]  /*21b0*/  SEL R3, R11, R6, !P0 ;  /* 0x000000060b037207 */ /* 0x000fe40004000000 */
[----:B----4-:R-:W-:-:S04]  /*21c0*/  ISETP.NE.AND P1, PT, R16, 0x1, PT ;  /* 0x000000011000780c */ /* 0x010fc80003f25270 */
[----:B------:R-:W-:-:S05]  /*21d0*/  SEL R4, R13, R4, !P1 ;  /* 0x000000040d047207 */ /* 0x000fca0004800000 */
[----:B------:R-:W-:Y:S02]  /*21e0*/  IMAD.IADD R5, R3, 0x1, -R4 ;  /* 0x0000000103057824 */ /* 0x000fe400078e0a04 */
[----:B------:R-:W-:Y:S02]  /*21f0*/  IMAD.IADD R3, R4, 0x1, -R3 ;  /* 0x0000000104037824 */ /* 0x000fe400078e0a03 */
[----:B------:R-:W-:Y:S02]  /*2200*/  IMAD R13, R5, R16, R13 ;  /* 0x00000010050d7224 */ /* 0x000fe400078e020d */
[----:B------:R-:W-:-:S07]  /*2210*/  IMAD R11, R3, R2, R11 ;  /* 0x00000002030b7224 */ /* 0x000fce00078e020b */
.L_x_34:
[----:B------:R-:W-:Y:S01]  /*2220*/  VIADD R14, R14, 0x1 ;  /* 0x000000010e0e7836 */ /* 0x000fe20000000000 */
[----:B------:R-:W-:Y:S01]  /*2230*/  PLOP3.LUT P1, PT, PT, PT, PT, 0x80, 0x8 ;  /* 0x000000000008781c */ /* 0x000fe20003f2f070 */
[----:B------:R-:W-:Y:S02]  /*2240*/  IMAD.IADD R21, R13, 0x1, R68 ;  /* 0x000000010d157824 */ /* 0x000fe400078e0244 */
[----:B------:R-:W-:Y:S01]  /*2250*/  IMAD.IADD R20, R11, 0x1, R66 ;  /* 0x000000010b147824 */ /* 0x000fe200078e0242 */
[----:B------:R-:W-:-:S04]  /*2260*/  ISETP.NE.AND P0, PT, R14, 0x2, PT ;  /* 0x000000020e00780c */ /* 0x000fc80003f05270 */
[----:B------:R-:W-:Y:S02]  /*2270*/  SEL R3, RZ, 0x1, P0 ;  /* 0x00000001ff037807 */ /* 0x000fe40000000000 */
[----:B------:R-:W-:Y:S02]  /*2280*/  SEL R14, R14, RZ, P0 ;  /* 0x000000ff0e0e7207 */ /* 0x000fe40000000000 */
[----:B------:R-:W-:Y:S01]  /*2290*/  LOP3.LUT R12, R12, R3, RZ, 0x3c, !PT ;  /* 0x000000030c0c7212 */ /* 0x000fe200078e3cff */
[----:B------:R-:W-:Y:S06]  /*22a0*/  @P2 BRA `(.L_x_35) ;  /* 0xfffffff000a02947 */ /* 0x000fec000383ffff */
[----:B------:R-:W-:Y:S01]  /*22b0*/  UIADD3 UR4, UPT, UPT, UR4, 0x20, URZ ;  /* 0x0000002004047890 */ /* 0x000fe2000fffe0ff */
[----:B------:R-:W-:-:S03]  /*22c0*/  SHF.L.U32 R3, R15, 0x1f, RZ ;  /* 0x0000001f0f037819 */ /* 0x000fc600000006ff */
[----:B------:R-:W-:-:S09]  /*22d0*/  ULEA UR5, UR6, UR4, 0x3 ;  /* 0x0000000406057291 */ /* 0x000fd2000f8e18ff */
[----:B------:R-:W1:Y:S02]  /*22e0*/  SYNCS.PHASECHK.TRANS64.TRYWAIT P0, [UR5], R3 ;  /* 0x00000003ff0075a7 */ /* 0x000e640008001105 */
[----:B-1----:R-:W-:Y:S05]  /*22f0*/  @!P0 BRA `(.L_x_36) ;  /* 0x0000004c00a88947 */ /* 0x002fea0003800000 */
.L_x_120:
[----:B------:R-:W-:-:S04]  /*2300*/  UIADD3 UR6, UPT, UPT, UR6, 0x1, URZ ;  /* 0x0000000106067890 */ /* 0x000fc8000fffe0ff */
[----:B------:R-:W-:-:S04]  /*2310*/  UISETP.NE.AND UP0, UPT, UR6, 0x4, UPT ;  /* 0x000000040600788c */ /* 0x000fc8000bf05270 */
[----:B------:R-:W-:Y:S02]  /*2320*/  USEL UR7, URZ, 0x1, UP0 ;  /* 0x00000001ff077887 */ /* 0x000fe40008000000 */
[----:B------:R-:W-:-:S04]  /*2330*/  USEL UR6, UR6, URZ, UP0 ;  /* 0x000000ff06067287 */ /* 0x000fc80008000000 */
[----:B------:R-:W-:Y:S01]  /*2340*/  ULEA UR5, UR6, UR4, 0x3 ;  /* 0x0000000406057291 */ /* 0x000fe2000f8e18ff */
[----:B------:R-:W-:-:S04]  /*2350*/  LOP3.LUT R2, R15, UR7, RZ, 0x3c, !PT ;  /* 0x000000070f027c12 */ /* 0x000fc8000f8e3cff */
[----:B-1----:R-:W-:-:S04]  /*2360*/  SHF.L.U32 R3, R2, 0x1f, RZ ;  /* 0x0000001f02037819 */ /* 0x002fc800000006ff */
[----:B------:R-:W1:Y:S02]  /*2370*/  SYNCS.PHASECHK.TRANS64.TRYWAIT P0, [UR5], R3 ;  /* 0x00000003ff0075a7 */ /* 0x000e640008001105 */
[----:B-1----:R-:W-:Y:S05]  /*2380*/  @!P0 BRA `(.L_x_37) ;  /* 0x0000004c009c8947 */ /* 0x002fea0003800000 */
.L_x_122:
        /* <DEDUP_REMOVED lines=9> */
.L_x_124:
[----:B------:R-:W-:-:S04]  /*2420*/  UIADD3 UR6, UPT, UPT, UR6, 0x1, URZ ;  /* 0x0000000106067890 */ /* 0x000fc8000fffe0ff */
[----:B------:R-:W-:-:S04]  /*2430*/  UISETP.NE.AND UP0, UPT, UR6, 0x4, UPT ;  /* 0x000000040600788c */ /* 0x000fc8000bf05270 */
[----:B------:R-:W-:Y:S02]  /*2440*/  USEL UR5, URZ, 0x1, UP0 ;  /* 0x00000001ff057887 */ /* 0x000fe40008000000 */
[----:B------:R-:W-:-:S04]  /*2450*/  USEL UR6, UR6, URZ, UP0 ;  /* 0x000000ff06067287 */ /* 0x000fc80008000000 */
[----:B------:R-:W-:Y:S01]  /*2460*/  ULEA UR6, UR6, UR4, 0x3 ;  /* 0x0000000406067291 */ /* 0x000fe2000f8e18ff */
[----:B-1----:R-:W-:-:S04]  /*2470*/  LOP3.LUT R3, R2, UR5, RZ, 0x3c, !PT ;  /* 0x0000000502037c12 */ /* 0x002fc8000f8e3cff */
[----:B------:R-:W-:Y:S01]  /*2480*/  SHF.L.U32 R3, R3, 0x1f, RZ ;  /* 0x0000001f03037819 */ /* 0x000fe200000006ff */
[----:B----4-:R-:W-:-:S07]  /*2490*/  IMAD.U32 R0, RZ, RZ, UR6 ;  /* 0x00000006ff007e24 */ /* 0x010fce000f8e00ff */
.L_x_39:
[----:B-1----:R1:W2:Y:S02]  /*24a0*/  SYNCS.PHASECHK.TRANS64.TRYWAIT P0, [R0+URZ], R3 ;  /* 0x00000003000075a7 */ /* 0x0022a400080011ff */
[----:B--2---:R-:W-:Y:S05]  /*24b0*/  @!P0 NANOSLEEP.SYNCS 0x989680 ;  /* 0x009896800000895d */ /* 0x004fea0003900000 */
[----:B------:R-:W2:Y:S02]  /*24c0*/  @!P0 SYNCS.PHASECHK.TRANS64 P0, [R0+URZ], R3 ;  /* 0x00000003000085a7 */ /* 0x000ea400080010ff */
[----:B--2---:R-:W-:Y:S05]  /*24d0*/  @P0 EXIT ;  /* 0x000000000000094d */ /* 0x004fea0003800000 */
[----:B------:R-:W-:Y:S05]  /*24e0*/  BRA `(.L_x_39) ;  /* 0xfffffffc00ec7947 */ /* 0x000fea000383ffff */
.L_x_17:
[----:B------:R-:W-:-:S04]  /*24f0*/  UISETP.NE.AND UP1, UPT, UR37, URZ, UPT ;  /* 0x000000ff2500728c */ /* 0x000fc8000bf25270 */
[----:B------:R-:W-:-:S09]  /*2500*/  UISETP.NE.OR UP1, UPT, UR8, 0x1, UP1 ;  /* 0x000000010800788c */ /* 0x000fd20008f25670 */
[----:B------:R-:W-:Y:S05]  /*2510*/  BRA.U UP1, `(.L_x_40) ;  /* 0x0000000501487547 */ /* 0x000fea000b800000 */
[----:B------:R-:W-:Y:S01]  /*2520*/  ISETP.NE.AND P2, PT, R2, RZ, PT ;  /* 0x000000ff0200720c */ /* 0x000fe20003f45270 */
[----:B------:R-:W-:Y:S01]  /*2530*/  IMAD.MOV.U32 R12, RZ, RZ, 0x1 ;  /* 0x00000001ff0c7424 */ /* 0x000fe200078e00ff */
[----:B------:R-:W-:Y:S02]  /*2540*/  CS2R R10, SRZ ;  /* 0x00000000000a7805 */ /* 0x000fe4000001ff00 */
[----:B------:R-:W-:Y:S01]  /*2550*/  CS2R R8, SRZ ;  /* 0x0000000000087805 */ /* 0x000fe2000001ff00 */
[----:B------:R-:W-:Y:S01]  /*2560*/  UMOV UR4, 0x400 ;  /* 0x0000040000047882 */ /* 0x000fe20000000000 */
[----:B------:R-:W-:Y:S01]  /*2570*/  UMOV UR6, URZ ;  /* 0x000000ff00067c82 */ /* 0x000fe20008000000 */
[----:B------:R-:W-:-:S12]  /*2580*/  ULEA UR37, UR37, UR4, 0x18 ;  /* 0x0000000425257291 */ /* 0x000fd8000f8ec0ff */
.L_x_44:
[----:B------:R-:W-:Y:S02]  /*2590*/  LEA R0, R8, UR37, 0x3 ;  /* 0x0000002508007c11 */ /* 0x000fe4000f8e18ff */
[----:B------:R-:W-:-:S03]  /*25a0*/  SHF.L.U32 R5, R9, 0x1f, RZ ;  /* 0x0000001f09057819 */ /* 0x000fc600000006ff */
[----:B------:R-:W-:Y:S01]  /*25b0*/  VIADD R4, R0, 0xf0 ;  /* 0x000000f000047836 */ /* 0x000fe20000000000 */
[----:B------:R-:W1:Y:S02]  /*25c0*/  SYNCS.PHASECHK.TRANS64.TRYWAIT P0, [R0+URZ+0xe0], R5 ;  /* 0x0000e005000075a7 */ /* 0x000e6400080011ff */
[----:B-1----:R-:W-:Y:S05]  /*25d0*/  @!P0 BRA `(.L_x_41) ;  /* 0x0000004c00388947 */ /* 0x002fea0003800000 */
.L_x_125:
[----:B------:R-:W-:Y:S01]  /*25e0*/  ULEA UR5, UR6, UR37, 0x3 ;  /* 0x0000002506057291 */ /* 0x000fe2000f8e18ff */
[----:B------:R-:W-:Y:S02]  /*25f0*/  PRMT R4, RZ, 0x654, R4 ;  /* 0x00000654ff047816 */ /* 0x000fe40000000004 */
[----:B-1----:R-:W-:Y:S01]  /*2600*/  SHF.L.U32 R5, R12, 0x1f, RZ ;  /* 0x0000001f0c057819 */ /* 0x002fe200000006ff */
[----:B------:R-:W-:Y:S01]  /*2610*/  UIADD3 UR4, UPT, UPT, UR5, 0x80, URZ ;  /* 0x0000008005047890 */ /* 0x000fe2000fffe0ff */
[----:B------:R1:W-:Y:S05]  /*2620*/  SYNCS.ARRIVE.TRANS64.RED.A1T0 RZ, [R4+URZ], RZ ;  /* 0x000000ff04ff79a7 */ /* 0x0003ea00081004ff */
[----:B------:R-:W-:Y:S01]  /*2630*/  IMAD.U32 R7, RZ, RZ, UR4 ;  /* 0x00000004ff077e24 */ /* 0x000fe2000f8e00ff */
[----:B------:R-:W2:Y:S04]  /*2640*/  SYNCS.PHASECHK.TRANS64.TRYWAIT P0, [UR5+0x90], R5 ;  /* 0x00009005ff0075a7 */ /* 0x000ea80008001105 */
[----:B------:R-:W-:Y:S01]  /*2650*/  PRMT R6, R2, 0x654, R7 ;  /* 0x0000065402067816 */ /* 0x000fe20000000007 */
[----:B-1----:R-:W-:Y:S01]  /*2660*/  @!P2 IMAD.MOV.U32 R4, RZ, RZ, 0x10 ;  /* 0x00000010ff04a424 */ /* 0x002fe200078e00ff */
[----:B--2---:R-:W-:Y:S06]  /*2670*/  @!P0 BRA `(.L_x_42) ;  /* 0x0000004c00248947 */ /* 0x004fec0003800000 */
.L_x_127:
[----:B------:R-:W-:Y:S01]  /*2680*/  ULEA UR4, UR6, UR37, 0x4 ;  /* 0x0000002506047291 */ /* 0x000fe2000f8e20ff */
[----:B------:R-:W-:Y:S01]  /*2690*/  SEL R3, R6, R3, !P2 ;  /* 0x0000000306037207 */ /* 0x000fe20005000000 */
[----:B------:R-:W-:Y:S01]  /*26a0*/  UIADD3 UR5, UPT, UPT, UR5, 0x80, URZ ;  /* 0x0000008005057890 */ /* 0x000fe2000fffe0ff */
[----:B-1----:R-:W-:Y:S01]  /*26b0*/  LEA R0, R11, UR37, 0x3 ;  /* 0x000000250b007c11 */ /* 0x002fe2000f8e18ff */
[----:B------:R-:W-:Y:S01]  /*26c0*/  UIADD3 UR4, UPT, UPT, UR4, 0x110, URZ ;  /* 0x0000011004047890 */ /* 0x000fe2000fffe0ff */
[----:B------:R-:W-:Y:S01]  /*26d0*/  SHF.L.U32 R5, R10, 0x1f, RZ ;  /* 0x0000001f0a057819 */ /* 0x000fe200000006ff */
[----:B------:R1:W-:Y:S01]  /*26e0*/  @!P2 SYNCS.ARRIVE.TRANS64.RED RZ, [R3+URZ], R4 ;  /* 0x0000000403ffa9a7 */ /* 0x0003e200080004ff */
[----:B------:R-:W-:Y:S01]  /*26f0*/  UIADD3 UR6, UPT, UPT, UR6, 0x1, URZ ;  /* 0x0000000106067890 */ /* 0x000fe2000fffe0ff */
[----:B------:R-:W-:-:S03]  /*2700*/  VIADD R8, R8, 0x1 ;  /* 0x0000000108087836 */ /* 0x000fc60000000000 */
[----:B------:R-:W-:Y:S02]  /*2710*/  UISETP.NE.AND UP0, UPT, UR6, 0x2, UPT ;  /* 0x000000020600788c */ /* 0x000fe4000bf05270 */
[----:B------:R-:W-:Y:S06]  /*2720*/  UGETNEXTWORKID.BROADCAST [UR4], [UR5] ;  /* 0x00000000040073ca */ /* 0x000fec0008000100 */
[----:B------:R-:W-:Y:S01]  /*2730*/  USEL UR4, URZ, 0x1, UP0 ;  /* 0x00000001ff047887 */ /* 0x000fe20008000000 */
[----:B------:R-:W-:Y:S01]  /*2740*/  ISETP.NE.AND P0, PT, R8, 0x2, PT ;  /* 0x000000020800780c */ /* 0x000fe20003f05270 */
[----:B------:R-:W-:Y:S01]  /*2750*/  USEL UR6, UR6, URZ, UP0 ;  /* 0x000000ff06067287 */ /* 0x000fe20008000000 */
[----:B------:R-:W2:Y:S03]  /*2760*/  SYNCS.PHASECHK.TRANS64.TRYWAIT P1, [R0+URZ+0x80], R5 ;  /* 0x00008005000075a7 */ /* 0x000ea600080211ff */
[----:B------:R-:W-:Y:S01]  /*2770*/  LOP3.LUT R12, R12, UR4, RZ, 0x3c, !PT ;  /* 0x000000040c0c7c12 */ /* 0x000fe2000f8e3cff */
[----:B-12---:R-:W-:Y:S07]  /*2780*/  @!P1 BRA `(.L_x_43) ;  /* 0x0000004800f89947 */ /* 0x006fee0003800000 */
.L_x_128:
[C---:B------:R-:W-:Y:S01]  /*2790*/  LEA R4, R11.reuse, UR37, 0x4 ;  /* 0x000000250b047c11 */ /* 0x040fe2000f8e20ff */
[----:B-1----:R-:W-:Y:S01]  /*27a0*/  VIADD R0, R0, 0x90 ;  /* 0x0000009000007836 */ /* 0x002fe20000000000 */
[----:B------:R-:W-:Y:S01]  /*27b0*/  SEL R8, R8, RZ, P0 ;  /* 0x000000ff08087207 */ /* 0x000fe20000000000 */
[----:B------:R-:W-:-:S03]  /*27c0*/  VIADD R11, R11, 0x1 ;  /* 0x000000010b0b7836 */ /* 0x000fc60000000000 */
[----:B------:R-:W1:Y:S01]  /*27d0*/  LDS.128 R4, [R4+0x110] ;  /* 0x0001100004047984 */ /* 0x000e620000000c00 */
[----:B------:R-:W-:Y:S02]  /*27e0*/  PRMT R0, RZ, 0x654, R0 ;  /* 0x00000654ff007816 */ /* 0x000fe40000000000 */
[C---:B------:R-:W-:Y:S01]  /*27f0*/  ISETP.NE.AND P1, PT, R11.reuse, 0x2, PT ;  /* 0x000000020b00780c */ /* 0x040fe20003f25270 */
[----:B------:R-:W-:Y:S01]  /*2800*/  @!PT LDS RZ, [RZ] ;  /* 0x00000000fffff984 */ /* 0x000fe20000000800 */
[----:B------:R-:W-:Y:S01]  /*2810*/  @!PT LDS RZ, [RZ] ;  /* 0x00000000fffff984 */ /* 0x000fe20000000800 */
[----:B------:R-:W-:Y:S01]  /*2820*/  @!PT LDS RZ, [RZ] ;  /* 0x00000000fffff984 */ /* 0x000fe20000000800 */
[----:B------:R-:W-:Y:S01]  /*2830*/  @!PT LDS RZ, [RZ] ;  /* 0x00000000fffff984 */ /* 0x000fe20000000800 */
[----:B------:R2:W-:Y:S06]  /*2840*/  MEMBAR.ALL.CTA ;  /* 0x0000000000007992 */ /* 0x0005ec0000008000 */
[----:B--2---:R-:W2:Y:S01]  /*2850*/  FENCE.VIEW.ASYNC.S ;  /* 0x00000000000073c6 */ /* 0x004ea20000000000 */
[----:B------:R-:W-:Y:S01]  /*2860*/  SEL R11, R11, RZ, P1 ;  /* 0x000000ff0b0b7207 */ /* 0x000fe20000800000 */
[----:B--2---:R2:W-:Y:S01]  /*2870*/  SYNCS.ARRIVE.TRANS64.RED.A1T0 RZ, [R0+URZ], RZ ;  /* 0x000000ff00ff79a7 */ /* 0x0045e200081004ff */
[----:B-1----:R-:W-:-:S02]  /*2880*/  LOP3.LUT P3, RZ, R6, 0x1, RZ, 0xc0, !PT ;  /* 0x0000000106ff7812 */ /* 0x002fc4000786c0ff */
[----:B------:R-:W-:-:S04]  /*2890*/  SEL R5, RZ, 0x1, P1 ;  /* 0x00000001ff057807 */ /* 0x000fc80000800000 */
[----:B------:R-:W-:Y:S02]  /*28a0*/  LOP3.LUT R10, R10, R5, RZ, 0x3c, !PT ;  /* 0x000000050a0a7212 */ /* 0x000fe400078e3cff */
[----:B--2---:R-:W-:-:S04]  /*28b0*/  SEL R0, RZ, 0x1, P0 ;  /* 0x00000001ff007807 */ /* 0x004fc80000000000 */
[----:B------:R-:W-:Y:S01]  /*28c0*/  LOP3.LUT R9, R9, R0, RZ, 0x3c, !PT ;  /* 0x0000000009097212 */ /* 0x000fe200078e3cff */
[----:B------:R-:W-:Y:S06]  /*28d0*/  @P3 BRA `(.L_x_44) ;  /* 0xfffffffc002c3947 */ /* 0x000fec000383ffff */
[----:B------:R-:W-:Y:S01]  /*28e0*/  ULEA UR5, UR6, UR37, 0x3 ;  /* 0x0000002506057291 */ /* 0x000fe2000f8e18ff */
[----:B------:R-:W-:-:S08]  /*28f0*/  SHF.L.U32 R3, R12, 0x1f, RZ ;  /* 0x0000001f0c037819 */ /* 0x000fd000000006ff */
[----:B------:R-:W1:Y:S02]  /*2900*/  SYNCS.PHASECHK.TRANS64 P0, [UR5+0x90], R3 ;  /* 0x00009003ff0075a7 */ /* 0x000e640008001005 */
[----:B-1----:R-:W-:Y:S05]  /*2910*/  @P0 BRA `(.L_x_45) ;  /* 0x0000000000080947 */ /* 0x002fea0003800000 */
[----:B------:R-:W1:Y:S02]  /*2920*/  SYNCS.PHASECHK.TRANS64.TRYWAIT P0, [UR5+0x90], R3 ;  /* 0x00009003ff0075a7 */ /* 0x000e640008001105 */
[----:B-1----:R-:W-:Y:S05]  /*2930*/  @!P0 BRA `(.L_x_46) ;  /* 0x0000004800a08947 */ /* 0x002fea0003800000 */
.L_x_45:
[----:B------:R-:W-:-:S04]  /*2940*/  UIADD3 UR4, UPT, UPT, UR6, 0x1, URZ ;  /* 0x0000000106047890 */ /* 0x000fc8000fffe0ff */
[----:B------:R-:W-:-:S04]  /*2950*/  UISETP.NE.AND UP0, UPT, UR4, 0x2, UPT ;  /* 0x000000020400788c */ /* 0x000fc8000bf05270 */
[----:B------:R-:W-:Y:S02]  /*2960*/  USEL UR7, URZ, 0x1, UP0 ;  /* 0x00000001ff077887 */ /* 0x000fe40008000000 */
[----:B------:R-:W-:-:S04]  /*2970*/  USEL UR4, UR4, URZ, UP0 ;  /* 0x000000ff04047287 */ /* 0x000fc80008000000 */
[----:B------:R-:W-:Y:S01]  /*2980*/  ULEA UR4, UR4, UR37, 0x3 ;  /* 0x0000002504047291 */ /* 0x000fe2000f8e18ff */
[----:B-1----:R-:W-:-:S04]  /*2990*/  LOP3.LUT R3, R12, UR7, RZ, 0x3c, !PT ;  /* 0x000000070c037c12 */ /* 0x002fc8000f8e3cff */
[----:B------:R-:W-:-:S04]  /*29a0*/  SHF.L.U32 R0, R3, 0x1f, RZ ;  /* 0x0000001f03007819 */ /* 0x000fc800000006ff */
[----:B------:R-:W1:Y:S02]  /*29b0*/  SYNCS.PHASECHK.TRANS64 P0, [UR4+0x90], R0 ;  /* 0x00009000ff0075a7 */ /* 0x000e640008001004 */
[----:B-1----:R-:W-:Y:S05]  /*29c0*/  @P0 EXIT ;  /* 0x000000000000094d */ /* 0x002fea0003800000 */
[----:B------:R-:W-:Y:S02]  /*29d0*/  SHF.L.U32 R3, R3, 0x1f, RZ ;  /* 0x0000001f03037819 */ /* 0x000fe400000006ff */
[----:B------:R-:W-:-:S07]  /*29e0*/  MOV R0, UR4 ;  /* 0x0000000400007c02 */ /* 0x000fce0008000f00 */
.L_x_47:
[----:B-1----:R1:W2:Y:S02]  /*29f0*/  SYNCS.PHASECHK.TRANS64.TRYWAIT P0, [R0+URZ+0x90], R3 ;  /* 0x00009003000075a7 */ /* 0x0022a400080011ff */
[----:B--2---:R-:W-:Y:S05]  /*2a00*/  @!P0 NANOSLEEP.SYNCS 0x989680 ;  /* 0x009896800000895d */ /* 0x004fea0003900000 */
[----:B------:R-:W2:Y:S02]  /*2a10*/  @!P0 SYNCS.PHASECHK.TRANS64 P0, [R0+URZ+0x90], R3 ;  /* 0x00009003000085a7 */ /* 0x000ea400080010ff */
[----:B--2---:R-:W-:Y:S05]  /*2a20*/  @P0 EXIT ;  /* 0x000000000000094d */ /* 0x004fea0003800000 */
[----:B------:R-:W-:Y:S05]  /*2a30*/  BRA `(.L_x_47) ;  /* 0xfffffffc00ec7947 */ /* 0x000fea000383ffff */
.L_x_40:
[----:B------:R-:W-:-:S09]  /*2a40*/  UISETP.NE.AND UP1, UPT, UR8, URZ, UPT ;  /* 0x000000ff0800728c */ /* 0x000fd2000bf25270 */
[----:B------:R-:W-:Y:S05]  /*2a50*/  BRA.U UP1, `(.L_x_48) ;  /* 0x0000000d01cc7547 */ /* 0x000fea000b800000 */
[----:B------:R-:W-:Y:S01]  /*2a60*/  UMOV UR4, 0x40 ;  /* 0x0000004000047882 */ /* 0x000fe20000000000 */
[----:B------:R-:W-:Y:S01]  /*2a70*/  NOP ;  /* 0x0000000000007918 */ /* 0x000fe20000000000 */
[----:B------:R-:W-:Y:S01]  /*2a80*/  ULEA UR4, UR37, UR4, 0x18 ;  /* 0x0000000425047291 */ /* 0x000fe2000f8ec0ff */
[----:B------:R-:W-:Y:S02]  /*2a90*/  UMOV UR5, 0x400 ;  /* 0x0000040000057882 */ /* 0x000fe40000000000 */
[----:B------:R-:W-:-:S06]  /*2aa0*/  ULEA UR37, UR37, UR5, 0x18 ;  /* 0x0000000525257291 */ /* 0x000fcc000f8ec0ff */
[----:B------:R-:W1:Y:S02]  /*2ab0*/  LDS.U8 R0, [UR4+0x1c] ;  /* 0x00001c04ff007984 */ /* 0x000e640008000000 */
[----:B-1----:R-:W-:-:S13]  /*2ac0*/  ISETP.NE.AND P0, PT, R0, RZ, PT ;  /* 0x000000ff0000720c */ /* 0x002fda0003f05270 */
[----:B------:R-:W-:Y:S05]  /*2ad0*/  @P0 BRA `(.L_x_49) ;  /* 0x0000000000580947 */ /* 0x000fea0003800000 */
[----:B------:R-:W-:-:S13]  /*2ae0*/  ELECT P0, URZ, PT ;  /* 0x0000000000ff782f */ /* 0x000fda0003800000 */
[----:B------:R-:W-:Y:S05]  /*2af0*/  @!P0 BRA `(.L_x_50) ;  /* 0x0000000000608947 */ /* 0x000fea0003800000 */
[----:B------:R-:W-:Y:S01]  /*2b00*/  UMOV UR5, 0x10 ;  /* 0x0000001000057882 */ /* 0x000fe20000000000 */
[----:B------:R-:W-:Y:S01]  /*2b10*/  HFMA2 R0, -RZ, RZ, 0, 5.9604644775390625e-08 ;  /* 0x00000001ff007431 */ /* 0x000fe200000001ff */
[----:B------:R-:W-:-:S03]  /*2b20*/  MOV R2, 0xffff ;  /* 0x0000ffff00027802 */ /* 0x000fc60000000f00 */
[----:B------:R-:W-:Y:S04]  /*2b30*/  DEPBAR.LE SB1, 0x36 ;  /* 0x00009d800000791a */ /* 0x000fe80000000000 */
[----:B------:R-:W1:Y:S02]  /*2b40*/  UTCATOMSWS.FIND_AND_SET.ALIGN UP0, UR5, UR5 ;  /* 0x00000005000575e3 */ /* 0x000e640008000800 */
[----:B-1----:R-:W-:Y:S01]  /*2b50*/  MOV R3, UR5 ;  /* 0x0000000500037c02 */ /* 0x002fe20008000f00 */
[----:B------:R-:W-:Y:S06]  /*2b60*/  BRA.U UP0, `(.L_x_51) ;  /* 0x0000000100187547 */ /* 0x000fec000b800000 */
.L_x_52:
[----:B------:R-:W-:Y:S05]  /*2b70*/  NANOSLEEP 0x64 ;  /* 0x000000640000795d */ /* 0x000fea0003800000 */
[----:B------:R-:W-:-:S05]  /*2b80*/  UMOV UR5, 0x10 ;  /* 0x0000001000057882 */ /* 0x000fca0000000000 */
[----:B------:R-:W-:Y:S04]  /*2b90*/  DEPBAR.LE SB1, 0x36 ;  /* 0x00009d800000791a */ /* 0x000fe80000000000 */
[----:B------:R-:W1:Y:S02]  /*2ba0*/  UTCATOMSWS.FIND_AND_SET.ALIGN UP0, UR5, UR5 ;  /* 0x00000005000575e3 */ /* 0x000e640008000800 */
[----:B-1----:R-:W-:Y:S01]  /*2bb0*/  MOV R3, UR5 ;  /* 0x0000000500037c02 */ /* 0x002fe20008000f00 */
[----:B------:R-:W-:Y:S05]  /*2bc0*/  BRA.U !UP0, `(.L_x_52) ;  /* 0xfffffffd08e87547 */ /* 0x000fea000b83ffff */
.L_x_51:
[-C--:B------:R-:W-:Y:S02]  /*2bd0*/  SHF.L.U32 R2, R2, R3.reuse, RZ ;  /* 0x0000000302027219 */ /* 0x080fe400000006ff */
[----:B------:R-:W-:Y:S01]  /*2be0*/  SHF.L.U32 R0, R0, R3, RZ ;  /* 0x0000000300007219 */ /* 0x000fe200000006ff */
[----:B------:R-:W-:Y:S02]  /*2bf0*/  IMAD.SHL.U32 R3, R3, 0x20, RZ ;  /* 0x0000002003037824 */ /* 0x000fe400078e00ff */
[----:B------:R1:W-:Y:S04]  /*2c00*/  ATOMS.OR RZ, [UR4+0x14], R2 ;  /* 0x00001402ffff798c */ /* 0x0003e8000b000004 */
[----:B------:R1:W-:Y:S04]  /*2c10*/  ATOMS.OR RZ, [UR4+0x18], R0 ;  /* 0x00001800ffff798c */ /* 0x0003e8000b000004 */
[----:B------:R1:W-:Y:S01]  /*2c20*/  STS [UR37+0x130], R3 ;  /* 0x00013003ff007988 */ /* 0x0003e20008000825 */
[----:B------:R-:W-:Y:S05]  /*2c30*/  BRA `(.L_x_50) ;  /* 0x0000000000107947 */ /* 0x000fea0003800000 */
.L_x_49:
[----:B------:R-:W-:Y:S02]  /*2c40*/  MOV R0, 0xffffffff ;  /* 0xffffffff00007802 */ /* 0x000fe40000000f00 */
[----:B------:R-:W-:-:S03]  /*2c50*/  MOV R2, 0x2c80 ;  /* 0x00002c8000027802 */ /* 0x000fc60000000f00 */
[----:B------:R1:W-:Y:S04]  /*2c60*/  STS [UR37+0x130], R0 ;  /* 0x00013000ff007988 */ /* 0x0003e80008000825 */
[----:B-1-3-5:R-:W-:Y:S05]  /*2c70*/  CALL.REL.NOINC `($__internal_1_$__cuda_sm10x_tcgen05_guardrail_trap_phase_invalid_during_alloc) ;  /* 0x0000004c00747944 */ /* 0x02afea0003c00000 */
.L_x_50:
[----:B------:R-:W-:Y:S05]  /*2c80*/  WARPSYNC.ALL ;  /* 0x0000000000007948 */ /* 0x000fea0003800000 */
[----:B------:R-:W2:Y:S01]  /*2c90*/  S2UR UR5, SR_CgaCtaId ;  /* 0x00000000000579c3 */ /* 0x000ea20000008800 */
[----:B------:R-:W-:Y:S01]  /*2ca0*/  UMOV UR4, 0x400 ;  /* 0x0000040000047882 */ /* 0x000fe20000000000 */
[----:B------:R-:W-:-:S06]  /*2cb0*/  NOP ;  /* 0x0000000000007918 */ /* 0x000fcc0000000000 */
[----:B------:R-:W-:Y:S06]  /*2cc0*/  BAR.ARV 0x6, 0xa0 ;  /* 0x0182800000007b1d */ /* 0x000fec0000002000 */
[----:B------:R-:W4:Y:S01]  /*2cd0*/  LDCU UR7, c[0x0][0x38c] ;  /* 0x00007180ff0777ac */ /* 0x000f220008000800 */
[----:B------:R-:W-:Y:S01]  /*2ce0*/  IMAD.MOV.U32 R11, RZ, RZ, 0x1 ;  /* 0x00000001ff0b7424 */ /* 0x000fe200078e00ff */
[----:B------:R-:W-:Y:S01]  /*2cf0*/  CS2R R8, SRZ ;  /* 0x0000000000087805 */ /* 0x000fe2000001ff00 */
[----:B------:R-:W-:Y:S01]  /*2d00*/  IMAD.MOV.U32 R10, RZ, RZ, RZ ;  /* 0x000000ffff0a7224 */ /* 0x000fe200078e00ff */
[----:B------:R-:W3:Y:S01]  /*2d10*/  LDCU UR6, c[0x0][0x38c] ;  /* 0x00007180ff0677ac */ /* 0x000ee20008000800 */
[----:B------:R-:W-:Y:S01]  /*2d20*/  UMOV UR15, URZ ;  /* 0x000000ff000f7c82 */ /* 0x000fe20008000000 */
[----:B------:R-:W-:Y:S01]  /*2d30*/  UMOV UR14, URZ ;  /* 0x000000ff000e7c82 */ /* 0x000fe20008000000 */
[----:B--2---:R-:W-:Y:S01]  /*2d40*/  ULEA UR5, UR5, UR4, 0x18 ;  /* 0x0000000405057291 */ /* 0x004fe2000f8ec0ff */
[----:B------:R-:W-:Y:S01]  /*2d50*/  UMOV UR24, 0x0 ;  /* 0x0000000000187882 */ /* 0x000fe20000000000 */
[----:B------:R-:W-:-:S02]  /*2d60*/  UMOV UR25, 0x4100910 ;  /* 0x0410091000197882 */ /* 0x000fc40000000000 */
[----:B------:R-:W-:Y:S02]  /*2d70*/  UIADD3 UR10, UPT, UPT, UR5, 0x6800, URZ ;  /* 0x00006800050a7890 */ /* 0x000fe4000fffe0ff */
[----:B------:R-:W-:Y:S02]  /*2d80*/  UIADD3 UR11, UPT, UPT, UR5, 0xe800, URZ ;  /* 0x0000e800050b7890 */ /* 0x000fe4000fffe0ff */
[----:B----4-:R-:W-:Y:S01]  /*2d90*/  UIADD3 UR7, UPT, UPT, UR7, 0x1f, URZ ;  /* 0x0000001f07077890 */ /* 0x010fe2000fffe0ff */
[----:B-1----:R-:W1:Y:S01]  /*2da0*/  LDS R0, [UR5+0x130] ;  /* 0x00013005ff007984 */ /* 0x002e620008000800 */
[----:B------:R-:W-:Y:S02]  /*2db0*/  USHF.R.U32.HI UR10, URZ, 0x4, UR10 ;  /* 0x00000004ff0a7899 */ /* 0x000fe4000801160a */
[----:B------:R-:W-:Y:S02]  /*2dc0*/  USHF.R.S32.HI UR4, URZ, 0x1f, UR7 ;  /* 0x0000001fff047899 */ /* 0x000fe40008011407 */
[----:B------:R-:W-:-:S02]  /*2dd0*/  USHF.R.U32.HI UR11, URZ, 0x4, UR11 ;  /* 0x00000004ff0b7899 */ /* 0x000fc4000801160b */
[----:B------:R-:W-:Y:S02]  /*2de0*/  ULEA.HI UR4, UR4, UR7, URZ, 0x5 ;  /* 0x0000000704047291 */ /* 0x000fe4000f8f28ff */
[----:B------:R-:W-:Y:S02]  /*2df0*/  ULOP3.LUT UR10, UR10, 0x3fff, URZ, 0xc0, !UPT ;  /* 0x00003fff0a0a7892 */ /* 0x000fe4000f8ec0ff */
[----:B------:R-:W-:Y:S02]  /*2e00*/  USHF.R.S32.HI UR4, URZ, 0x5, UR4 ;  /* 0x00000005ff047899 */ /* 0x000fe40008011404 */
[----:B------:R-:W-:Y:S02]  /*2e10*/  ULOP3.LUT UR11, UR11, 0x3fff, URZ, 0xc0, !UPT ;  /* 0x00003fff0b0b7892 */ /* 0x000fe4000f8ec0ff */
[----:B------:R-:W-:Y:S01]  /*2e20*/  UISETP.LT.AND UP0, UPT, UR4, 0x1, UPT ;  /* 0x000000010400788c */ /* 0x000fe2000bf01270 */
[----:B------:R-:W-:Y:S01]  /*2e30*/  UMOV UR22, 0x0 ;  /* 0x0000000000167882 */ /* 0x000fe20000000000 */
[----:B------:R-:W-:-:S02]  /*2e40*/  UMOV UR23, 0x4100910 ;  /* 0x0410091000177882 */ /* 0x000fc40000000000 */
[----:B------:R-:W-:Y:S02]  /*2e50*/  USEL UR9, UR4, 0x1, !UP0 ;  /* 0x0000000104097887 */ /* 0x000fe4000c000000 */
[----:B------:R-:W-:Y:S02]  /*2e60*/  ULOP3.LUT UR10, UR10, 0x10000, URZ, 0xfc, !UPT ;  /* 0x000100000a0a7892 */ /* 0x000fe4000f8efcff */
[----:B------:R-:W-:Y:S02]  /*2e70*/  ULOP3.LUT UR11, UR11, 0x10000, URZ, 0xfc, !UPT ;  /* 0x000100000b0b7892 */ /* 0x000fe4000f8efcff */
[----:B------:R-:W-:Y:S02]  /*2e80*/  UIADD3 UR9, UPT, UPT, -UR9, URZ, URZ ;  /* 0x000000ff09097290 */ /* 0x000fe4000fffe1ff */
[----:B---3--:R-:W-:Y:S01]  /*2e90*/  UISETP.GE.AND UP3, UPT, UR6, 0x1, UPT ;  /* 0x000000010600788c */ /* 0x008fe2000bf66270 */
[----:B------:R-:W-:Y:S01]  /*2ea0*/  UMOV UR20, 0x0 ;  /* 0x0000000000147882 */ /* 0x000fe20000000000 */
[----:B------:R-:W-:Y:S01]  /*2eb0*/  UMOV UR21, 0x4100910 ;  /* 0x0410091000157882 */ /* 0x000fe20000000000 */
[----:B------:R-:W-:Y:S01]  /*2ec0*/  UMOV UR18, 0x0 ;  /* 0x0000000000127882 */ /* 0x000fe20000000000 */
[----:B------:R-:W-:Y:S01]  /*2ed0*/  UMOV UR19, 0x4100910 ;  /* 0x0410091000137882 */ /* 0x000fe20000000000 */
[----:B-1----:R-:W-:-:S15]  /*2ee0*/  R2UR UR16, R0 ;  /* 0x00000000001072ca */ /* 0x002fde00000e0000 */
.L_x_59:
[----:B------:R-:W-:Y:S02]  /*2ef0*/  LEA R0, R10, UR5, 0x3 ;  /* 0x000000050a007c11 */ /* 0x000fe4000f8e18ff */
[----:B------:R-:W-:Y:S02]  /*2f00*/  SHF.L.U32 R5, R9, 0x1f, RZ ;  /* 0x0000001f09057819 */ /* 0x000fe400000006ff */
[----:B------:R-:W-:Y:S01]  /*2f10*/  PLOP3.LUT P0, PT, PT, PT, UP3, 0x80, 0x8 ;  /* 0x000000000008781c */ /* 0x000fe20003f0f038 */
[----:B------:R-:W-:Y:S01]  /*2f20*/  VIADD R3, R0, 0x90 ;  /* 0x0000009000037836 */ /* 0x000fe20000000000 */
[----:B-1----:R-:W1:Y:S02]  /*2f30*/  SYNCS.PHASECHK.TRANS64.TRYWAIT P1, [R0+URZ+0x80], R5 ;  /* 0x00008005000075a7 */ /* 0x002e6400080211ff */
[----:B-1-3--:R-:W-:Y:S09]  /*2f40*/  @!P1 BRA `(.L_x_53) ;  /* 0x0000004400349947 */ /* 0x00aff20003800000 */
.L_x_130:
[----:B------:R-:W-:Y:S01]  /*2f50*/  LEA R4, R10, UR5, 0x4 ;  /* 0x000000050a047c11 */ /* 0x000fe2000f8e20ff */
[----:B------:R-:W-:Y:S01]  /*2f60*/  @UP3 ULEA UR6, UR14, UR5, 0x3 ;  /* 0x000000050e063291 */ /* 0x000fe2000f8e18ff */
[----:B------:R-:W-:Y:S01]  /*2f70*/  PLOP3.LUT P2, PT, PT, PT, PT, 0x80, 0x8 ;  /* 0x000000000008781c */ /* 0x000fe20003f4f070 */
[----:B------:R-:W-:Y:S01]  /*2f80*/  ULEA UR7, UR15, UR5, 0x3 ;  /* 0x000000050f077291 */ /* 0x000fe2000f8e18ff */
[----:B------:R-:W-:Y:S02]  /*2f90*/  PRMT R3, RZ, 0x654, R3 ;  /* 0x00000654ff037816 */ /* 0x000fe40000000003 */
[----:B-1----:R-:W1:Y:S01]  /*2fa0*/  LDS.128 R4, [R4+0x110] ;  /* 0x0001100004047984 */ /* 0x002e620000000c00 */
[----:B------:R-:W-:Y:S02]  /*2fb0*/  @P0 SHF.L.U32 R2, R8, 0x1f, RZ ;  /* 0x0000001f08020819 */ /* 0x000fe400000006ff */
[----:B------:R-:W-:Y:S01]  /*2fc0*/  SHF.L.U32 R0, R11, 0x1f, RZ ;  /* 0x0000001f0b007819 */ /* 0x000fe200000006ff */
[----:B------:R-:W-:Y:S01]  /*2fd0*/  @!PT LDS RZ, [RZ] ;  /* 0x00000000fffff984 */ /* 0x000fe20000000800 */
[----:B------:R-:W-:Y:S01]  /*2fe0*/  @!PT LDS RZ, [RZ] ;  /* 0x00000000fffff984 */ /* 0x000fe20000000800 */
[----:B------:R-:W-:Y:S01]  /*2ff0*/  @!PT LDS RZ, [RZ] ;  /* 0x00000000fffff984 */ /* 0x000fe20000000800 */
[----:B------:R-:W-:Y:S01]  /*3000*/  @!PT LDS RZ, [RZ] ;  /* 0x00000000fffff984 */ /* 0x000fe20000000800 */
[----:B------:R2:W-:Y:S06]  /*3010*/  MEMBAR.ALL.CTA ;  /* 0x0000000000007992 */ /* 0x0005ec0000008000 */
[----:B--2---:R-:W2:Y:S02]  /*3020*/  FENCE.VIEW.ASYNC.S ;  /* 0x00000000000073c6 */ /* 0x004ea40000000000 */
[----:B--2---:R2:W-:Y:S01]  /*3030*/  SYNCS.ARRIVE.TRANS64.RED.A1T0 RZ, [R3+URZ], RZ ;  /* 0x000000ff03ff79a7 */ /* 0x0045e200081004ff */
[----:B------:R2:W3:Y:S01]  /*3040*/  @P0 SYNCS.PHASECHK.TRANS64.TRYWAIT P2, [UR6], R2 ;  /* 0x00000002ff0005a7 */ /* 0x0004e20008041106 */
[----:B------:R-:W-:Y:S01]  /*3050*/  ULEA.HI UR6, UR15, UR15, URZ, 0x1 ;  /* 0x0000000f0f067291 */ /* 0x000fe2000f8f08ff */
[----:B-1----:R-:W-:-:S03]  /*3060*/  LOP3.LUT P1, RZ, R6, 0x1, RZ, 0xc0, !PT ;  /* 0x0000000106ff7812 */ /* 0x002fc6000782c0ff */
[----:B------:R-:W-:Y:S02]  /*3070*/  USHF.L.U32 UR8, UR6, 0x5, URZ ;  /* 0x0000000506087899 */ /* 0x000fe400080006ff */
[----:B------:R-:W-:Y:S02]  /*3080*/  ULOP3.LUT UR6, UR6, 0xffe, URZ, 0xc0, !UPT ;  /* 0x00000ffe06067892 */ /* 0x000fe4000f8ec0ff */
[----:B------:R-:W-:Y:S02]  /*3090*/  ULOP3.LUT UR8, UR8, 0xffffffc0, URZ, 0xc0, !UPT ;  /* 0xffffffc008087892 */ /* 0x000fe4000f8ec0ff */
[----:B------:R-:W-:Y:S02]  /*30a0*/  UIADD3 UR6, UPT, UPT, -UR6, UR15, URZ ;  /* 0x0000000f06067290 */ /* 0x000fe4000fffe1ff */
[----:B------:R-:W-:Y:S01]  /*30b0*/  UIADD3 UR8, UPT, UPT, UR16, UR8, URZ ;  /* 0x0000000810087290 */ /* 0x000fe2000fffe0ff */
[----:B------:R-:W1:Y:S03]  /*30c0*/  SYNCS.PHASECHK.TRANS64.TRYWAIT P0, [UR7+0xc0], R0 ;  /* 0x0000c000ff0075a7 */ /* 0x000e660008001107 */
[----:B------:R-:W-:Y:S01]  /*30d0*/  ULEA UR8, UR6, UR8, 0x14 ;  /* 0x0000000806087291 */ /* 0x000fe2000f8ea0ff */
[----:B-123--:R-:W-:Y:S11]  /*30e0*/  @!P0 BRA `(.L_x_54) ;  /* 0x0000004000e08947 */ /* 0x00eff60003800000 */
.L_x_132:
[----:B------:R-:W-:Y:S01]  /*30f0*/  IADD3 R10, PT, PT, R10, 0x1, RZ ;  /* 0x000000010a0a7810 */ /* 0x000fe20007ffe0ff */
[----:B------:R-:W-:Y:S06]  /*3100*/  BRA.U !UP3, `(.L_x_55) ;  /* 0x000000010bc07547 */ /* 0x000fec000b800000 */
[----:B------:R-:W-:Y:S01]  /*3110*/  UPLOP3.LUT UP4, UPT, UPT, UPT, UPT, 0x40, 0x4 ;  /* 0x000000000004789c */ /* 0x000fe20003f8e870 */
[----:B------:R-:W-:Y:S01]  /*3120*/  UMOV UR13, UR9 ;  /* 0x00000009000d7c82 */ /* 0x000fe20008000000 */
[----:B------:R-:W-:Y:S01]  /*3130*/  UMOV UR12, UR4 ;  /* 0x00000004000c7c82 */ /* 0x000fe20008000000 */
[----:B------:R-:W-:-:S08]  /*3140*/  UMOV UR17, UR14 ;  /* 0x0000000e00117c82 */ /* 0x000fd00008000000 */
.L_x_58:
[----:B------:R-:W-:Y:S02]  /*3150*/  UIADD3 UR13, UPT, UPT, UR13, 0x1, URZ ;  /* 0x000000010d0d7890 */ /* 0x000fe4000fffe0ff */
[----:B--2---:R-:W-:Y:S02]  /*3160*/  ULEA UR6, UR17, UR5, 0x3 ;  /* 0x0000000511067291 */ /* 0x004fe4000f8e18ff */
[----:B------:R-:W-:Y:S01]  /*3170*/  UISETP.NE.AND UP0, UPT, UR13, URZ, UPT ;  /* 0x000000ff0d00728c */ /* 0x000fe2000bf05270 */
[----:B---3--:R-:W-:Y:S10]  /*3180*/  @P2 BRA `(.L_x_56) ;  /* 0x00000000000c2947 */ /* 0x008ff40003800000 */
[----:B-1----:R-:W-:Y:S04]  /*3190*/  SHF.L.U32 R3, R8, 0x1f, RZ ;  /* 0x0000001f08037819 */ /* 0x002fe800000006ff */
[----:B------:R-:W1:Y:S02]  /*31a0*/  SYNCS.PHASECHK.TRANS64.TRYWAIT P0, [UR6], R3 ;  /* 0x00000003ff0075a7 */ /* 0x000e640008001106 */
[----:B-1----:R-:W-:Y:S05]  /*31b0*/  @!P0 BRA `(.L_x_57) ;  /* 0x0000004000c48947 */ /* 0x002fea0003800000 */
.L_x_56:
[----:B------:R-:W-:Y:S01]  /*31c0*/  UISETP.NE.AND UP1, UPT, UR12, 0x1, UPT ;  /* 0x000000010c00788c */ /* 0x000fe2000bf25270 */
[----:B------:R-:W-:Y:S01]  /*31d0*/  PLOP3.LUT P2, PT, PT, PT, PT, 0x80, 0x8 ;  /* 0x000000000008781c */ /* 0x000fe20003f4f070 */
[----:B------:R-:W-:Y:S02]  /*31e0*/  UIADD3 UR14, UPT, UPT, UR17, 0x1, URZ ;  /* 0x00000001110e7890 */ /* 0x000fe4000fffe0ff */
[----:B------:R-:W-:Y:S02]  /*31f0*/  ULEA UR28, UR17, UR11, 0x9 ;  /* 0x0000000b111c7291 */ /* 0x000fe4000f8e48ff */
[----:B------:R-:W-:Y:S01]  /*3200*/  UISETP.NE.AND UP2, UPT, UR14, 0x4, UPT ;  /* 0x000000040e00788c */ /* 0x000fe2000bf45270 */
[----:B------:R-:W-:Y:S01]  /*3210*/  PLOP3.LUT P0, PT, PT, PT, UP1, 0x80, 0x8 ;  /* 0x000000000008781c */ /* 0x000fe20003f0f018 */
[----:B------:R-:W-:Y:S02]  /*3220*/  UIADD3 UR40, UPT, UPT, UR28, 0x2, URZ ;  /* 0x000000021c287890 */ /* 0x000fe4000fffe0ff */
[----:B------:R-:W-:Y:S02]  /*3230*/  USEL UR27, URZ, 0x1, UP2 ;  /* 0x00000001ff1b7887 */ /* 0x000fe40009000000 */
[----:B------:R-:W-:Y:S02]  /*3240*/  USEL UR14, UR14, URZ, UP2 ;  /* 0x000000ff0e0e7287 */ /* 0x000fe40009000000 */
[----:B------:R-:W-:Y:S02]  /*3250*/  UIADD3 UR36, UPT, UPT, UR28, 0x4, URZ ;  /* 0x000000041c247890 */ /* 0x000fe4000fffe0ff */
[----:B------:R-:W-:Y:S01]  /*3260*/  @UP1 ULEA UR26, UR14, UR5, 0x3 ;  /* 0x000000050e1a1291 */ /* 0x000fe2000f8e18ff */
[----:B------:R-:W-:Y:S01]  /*3270*/  LOP3.LUT R8, R8, UR27, RZ, 0x3c, !PT ;  /* 0x0000001b08087c12 */ /* 0x000fe2000f8e3cff */
[----:B------:R-:W-:Y:S02]  /*3280*/  UIADD3 UR32, UPT, UPT, UR28, 0x6, URZ ;  /* 0x000000061c207890 */ /* 0x000fe4000fffe0ff */
[----:B------:R-:W-:Y:S01]  /*3290*/  UIADD3 UR6, UPT, UPT, UR6, 0x20, URZ ;  /* 0x0000002006067890 */ /* 0x000fe2000fffe0ff */
[----:B-1----:R-:W-:Y:S01]  /*32a0*/  @P0 SHF.L.U32 R0, R8, 0x1f, RZ ;  /* 0x0000001f08000819 */ /* 0x002fe200000006ff */
[----:B------:R-:W-:Y:S01]  /*32b0*/  UIADD3 UR12, UPT, UPT, UR12, -0x1, URZ ;  /* 0xffffffff0c0c7890 */ /* 0x000fe2000fffe0ff */
[----:B------:R-:W-:Y:S02]  /*32c0*/  UMOV UR29, 0x40004040 ;  /* 0x40004040001d7882 */ /* 0x000fe40000000000 */
[----:B------:R2:W3:Y:S01]  /*32d0*/  @P0 SYNCS.PHASECHK.TRANS64.TRYWAIT P2, [UR26], R0 ;  /* 0x00000000ff0005a7 */ /* 0x0004e2000804111a */
[----:B------:R-:W-:Y:S01]  /*32e0*/  ULEA UR26, UR17, UR10, 0x9 ;  /* 0x0000000a111a7291 */ /* 0x000fe2000f8e48ff */
[----:B------:R-:W-:Y:S01]  /*32f0*/  UMOV UR27, 0x40004040 ;  /* 0x40004040001b7882 */ /* 0x000fe20000000000 */
[----:B------:R-:W-:Y:S02]  /*3300*/  UMOV UR41, 0x40004040 ;  /* 0x4000404000297882 */ /* 0x000fe40000000000 */
[----:B------:R-:W-:Y:S02]  /*3310*/  UIADD3 UR38, UPT, UPT, UR26, 0x2, URZ ;  /* 0x000000021a267890 */ /* 0x000fe4000fffe0ff */
[----:B------:R-:W-:Y:S02]  /*3320*/  UIADD3 UR34, UPT, UPT, UR26, 0x4, URZ ;  /* 0x000000041a227890 */ /* 0x000fe4000fffe0ff */
[----:B------:R-:W-:Y:S01]  /*3330*/  UIADD3 UR30, UPT, UPT, UR26, 0x6, URZ ;  /* 0x000000061a1e7890 */ /* 0x000fe2000fffe0ff */
[----:B------:R2:W-:Y:S01]  /*3340*/  UTCHMMA gdesc[UR26], gdesc[UR28], tmem[UR8], tmem[UR24], idesc[UR25], UP4 ;  /* 0x00ff181c1a0075ea */ /* 0x0005e2000a000008 */
[----:B------:R-:W-:Y:S01]  /*3350*/  UPLOP3.LUT UP4, UPT, UPT, UPT, UPT, 0x80, 0x8 ;  /* 0x000000000008789c */ /* 0x000fe20003f8f070 */
[----:B------:R-:W-:Y:S01]  /*3360*/  UMOV UR39, 0x40004040 ;  /* 0x4000404000277882 */ /* 0x000fe20000000000 */
[----:B------:R-:W-:Y:S01]  /*3370*/  UMOV UR37, 0x40004040 ;  /* 0x4000404000257882 */ /* 0x000fe20000000000 */
[----:B------:R2:W-:Y:S01]  /*3380*/  UTCHMMA gdesc[UR38], gdesc[UR40], tmem[UR8], tmem[UR22], idesc[UR23], UPT ;  /* 0x00ff1628260075ea */ /* 0x0005e2000b800008 */
[----:B------:R-:W-:Y:S01]  /*3390*/  UMOV UR35, 0x40004040 ;  /* 0x4000404000237882 */ /* 0x000fe20000000000 */
[----:B------:R-:W-:Y:S01]  /*33a0*/  UMOV UR33, 0x40004040 ;  /* 0x4000404000217882 */ /* 0x000fe20000000000 */
[----:B------:R-:W-:Y:S01]  /*33b0*/  UMOV UR31, 0x40004040 ;  /* 0x40004040001f7882 */ /* 0x000fe20000000000 */
[----:B------:R2:W-:Y:S01]  /*33c0*/  UTCHMMA gdesc[UR34], gdesc[UR36], tmem[UR8], tmem[UR20], idesc[UR21], UPT ;  /* 0x00ff1424220075ea */ /* 0x0005e2000b800008 */
[----:B------:R2:W-:Y:S01]  /*33d0*/  UTCHMMA gdesc[UR30], gdesc[UR32], tmem[UR8], tmem[UR18], idesc[UR19], UPT ;  /* 0x00ff12201e0075ea */ /* 0x0005e2000b800008 */
[----:B------:R2:W-:Y:S01]  /*33e0*/  UTCBAR [UR6], URZ ;  /* 0x000000ff060073e9 */ /* 0x0005e200080000ff */
[----:B------:R-:W-:Y:S01]  /*33f0*/  UMOV UR17, UR14 ;  /* 0x0000000e00117c82 */ /* 0x000fe20008000000 */
[----:B------:R-:W-:Y:S05]  /*3400*/  BRA.U UP0, `(.L_x_58) ;  /* 0xfffffffd00507547 */ /* 0x000fea000b83ffff */
.L_x_55:
[----:B------:R-:W-:Y:S01]  /*3410*/  UIADD3 UR15, UPT, UPT, UR15, 0x1, URZ ;  /* 0x000000010f0f7890 */ /* 0x000fe2000fffe0ff */
[C---:B------:R-:W-:Y:S01]  /*3420*/  ISETP.NE.AND P0, PT, R10.reuse, 0x2, PT ;  /* 0x000000020a00780c */ /* 0x040fe20003f05270 */
[----:B------:R-:W-:Y:S02]  /*3430*/  UIADD3 UR7, UPT, UPT, UR7, 0xa0, URZ ;  /* 0x000000a007077890 */ /* 0x000fe4000fffe0ff */
[----:B------:R-:W-:Y:S01]  /*3440*/  UISETP.NE.AND UP0, UPT, UR15, 0x4, UPT ;  /* 0x000000040f00788c */ /* 0x000fe2000bf05270 */
[----:B-12---:R-:W-:Y:S02]  /*3450*/  SEL R0, RZ, 0x1, P0 ;  /* 0x00000001ff007807 */ /* 0x006fe40000000000 */
[----:B------:R-:W-:Y:S01]  /*3460*/  SEL R10, R10, RZ, P0 ;  /* 0x000000ff0a0a7207 */ /* 0x000fe20000000000 */
[----:B------:R-:W-:Y:S01]  /*3470*/  USEL UR6, URZ, 0x1, UP0 ;  /* 0x00000001ff067887 */ /* 0x000fe20008000000 */
[----:B------:R-:W-:Y:S01]  /*3480*/  LOP3.LUT R9, R9, R0, RZ, 0x3c, !PT ;  /* 0x0000000009097212 */ /* 0x000fe200078e3cff */
[----:B------:R-:W-:Y:S01]  /*3490*/  USEL UR15, UR15, URZ, UP0 ;  /* 0x000000ff0f0f7287 */ /* 0x000fe20008000000 */
[----:B------:R1:W-:Y:S03]  /*34a0*/  UTCBAR [UR7], URZ ;  /* 0x000000ff070073e9 */ /* 0x0003e600080000ff */
[----:B------:R-:W-:Y:S01]  /*34b0*/  LOP3.LUT R11, R11, UR6, RZ, 0x3c, !PT ;  /* 0x000000060b0b7c12 */ /* 0x000fe2000f8e3cff */
[----:B------:R-:W-:Y:S07]  /*34c0*/  @P1 BRA `(.L_x_59) ;  /* 0xfffffff800881947 */ /* 0x000fee000383ffff */
[----:B------:R-:W2:Y:S01]  /*34d0*/  S2UR UR4, SR_CgaCtaId ;  /* 0x00000000000479c3 */ /* 0x000ea20000008800 */
[----:B------:R-:W-:Y:S01]  /*34e0*/  ELECT P0, URZ, PT ;  /* 0x0000000000ff782f */ /* 0x000fe20003800000 */
[----:B------:R-:W-:Y:S01]  /*34f0*/  IMAD.MOV.U32 R0, RZ, RZ, 0x1 ;  /* 0x00000001ff007424 */ /* 0x000fe200078e00ff */
[----:B------:R-:W-:Y:S01]  /*3500*/  UIADD3 UR5, UPT, UPT, UR5, 0xc0, URZ ;  /* 0x000000c005057890 */ /* 0x000fe2000fffe0ff */
[----:B------:R-:W-:Y:S01]  /*3510*/  SHF.L.U32 R3, R11, 0x1f, RZ ;  /* 0x0000001f0b037819 */ /* 0x000fe200000006ff */
[----:B------:R-:W-:-:S03]  /*3520*/  UMOV UR6, 0x40 ;  /* 0x0000004000067882 */ /* 0x000fc60000000000 */
[----:B------:R-:W-:Y:S01]  /*3530*/  UVIRTCOUNT.DEALLOC.SMPOOL 0x80 ;  /* 0x000000800000784c */ /* 0x000fe20000000000 */
[----:B--2---:R-:W-:Y:S02]  /*3540*/  ULEA UR4, UR4, UR6, 0x18 ;  /* 0x0000000604047291 */ /* 0x004fe4000f8ec0ff */
[----:B------:R-:W-:-:S07]  /*3550*/  ULEA UR6, UR15, UR5, 0x3 ;  /* 0x000000050f067291 */ /* 0x000fce000f8e18ff */
[----:B------:R2:W-:Y:S02]  /*3560*/  @P0 STS.U8 [UR4+0x1c], R0 ;  /* 0x00001c00ff000988 */ /* 0x0005e40008000004 */
[----:B------:R-:W4:Y:S02]  /*3570*/  SYNCS.PHASECHK.TRANS64.TRYWAIT P0, [UR6], R3 ;  /* 0x00000003ff0075a7 */ /* 0x000f240008001106 */
[----:B--2-4-:R-:W-:Y:S05]  /*3580*/  @!P0 BRA `(.L_x_60) ;  /* 0x0000003c00e88947 */ /* 0x014fea0003800000 */
.L_x_135:
[----:B-1----:R-:W-:-:S04]  /*3590*/  UIADD3 UR7, UPT, UPT, UR15, 0x1, URZ ;  /* 0x000000010f077890 */ /* 0x002fc8000fffe0ff */
[----:B------:R-:W-:-:S04]  /*35a0*/  UISETP.NE.AND UP0, UPT, UR7, 0x4, UPT ;  /* 0x000000040700788c */ /* 0x000fc8000bf05270 */
[----:B------:R-:W-:Y:S02]  /*35b0*/  USEL UR8, URZ, 0x1, UP0 ;  /* 0x00000001ff087887 */ /* 0x000fe40008000000 */
[----:B------:R-:W-:-:S04]  /*35c0*/  USEL UR7, UR7, URZ, UP0 ;  /* 0x000000ff07077287 */ /* 0x000fc80008000000 */
[----:B------:R-:W-:Y:S01]  /*35d0*/  ULEA UR6, UR7, UR5, 0x3 ;  /* 0x0000000507067291 */ /* 0x000fe2000f8e18ff */
[----:B------:R-:W-:-:S04]  /*35e0*/  LOP3.LUT R2, R11, UR8, RZ, 0x3c, !PT ;  /* 0x000000080b027c12 */ /* 0x000fc8000f8e3cff */
[----:B--2---:R-:W-:-:S04]  /*35f0*/  SHF.L.U32 R3, R2, 0x1f, RZ ;  /* 0x0000001f02037819 */ /* 0x004fc800000006ff */
[----:B------:R-:W1:Y:S02]  /*3600*/  SYNCS.PHASECHK.TRANS64.TRYWAIT P0, [UR6], R3 ;  /* 0x00000003ff0075a7 */ /* 0x000e640008001106 */
[----:B-1----:R-:W-:Y:S05]  /*3610*/  @!P0 BRA `(.L_x_61) ;  /* 0x0000003c00dc8947 */ /* 0x002fea0003800000 */
.L_x_137:
        /* <DEDUP_REMOVED lines=9> */
.L_x_139:
[----:B------:R-:W-:-:S04]  /*36b0*/  UIADD3 UR7, UPT, UPT, UR7, 0x1, URZ ;  /* 0x0000000107077890 */ /* 0x000fc8000fffe0ff */
[----:B------:R-:W-:-:S04]  /*36c0*/  UISETP.NE.AND UP0, UPT, UR7, 0x4, UPT ;  /* 0x000000040700788c */ /* 0x000fc8000bf05270 */
[----:B------:R-:W-:Y:S02]  /*36d0*/  USEL UR6, URZ, 0x1, UP0 ;  /* 0x00000001ff067887 */ /* 0x000fe40008000000 */
[----:B------:R-:W-:-:S04]  /*36e0*/  USEL UR7, UR7, URZ, UP0 ;  /* 0x000000ff07077287 */ /* 0x000fc80008000000 */
[----:B------:R-:W-:Y:S01]  /*36f0*/  ULEA UR7, UR7, UR5, 0x3 ;  /* 0x0000000507077291 */ /* 0x000fe2000f8e18ff */
[----:B-1----:R-:W-:-:S04]  /*3700*/  LOP3.LUT R3, R2, UR6, RZ, 0x3c, !PT ;  /* 0x0000000602037c12 */ /* 0x002fc8000f8e3cff */
[----:B------:R-:W-:-:S04]  /*3710*/  SHF.L.U32 R3, R3, 0x1f, RZ ;  /* 0x0000001f03037819 */ /* 0x000fc800000006ff */
[----:B------:R-:W1:Y:S02]  /*3720*/  SYNCS.PHASECHK.TRANS64.TRYWAIT P0, [UR7], R3 ;  /* 0x00000003ff0075a7 */ /* 0x000e640008001107 */
[----:B-1----:R-:W-:Y:S05]  /*3730*/  @!P0 BRA `(.L_x_63) ;  /* 0x0000003c00c48947 */ /* 0x002fea0003800000 */
.L_x_141:
[----:B------:R-:W-:Y:S01]  /*3740*/  NOP ;  /* 0x0000000000007918 */ /* 0x000fe20000000000 */
[----:B-1----:R-:W1:Y:S01]  /*3750*/  LDS R0, [UR4+0x14] ;  /* 0x00001404ff007984 */ /* 0x002e620008000800 */
[----:B------:R-:W-:Y:S01]  /*3760*/  ULOP3.LUT UR6, UR16, 0xffff, URZ, 0xc0, !UPT ;  /* 0x0000ffff10067892 */ /* 0x000fe2000f8ec0ff */
[----:B------:R-:W-:Y:S01]  /*3770*/  UMOV UR8, 0xffff ;  /* 0x0000ffff00087882 */ /* 0x000fe20000000000 */
[----:B------:R-:W-:Y:S02]  /*3780*/  UMOV UR5, 0x1 ;  /* 0x0000000100057882 */ /* 0x000fe40000000000 */
[----:B------:R-:W-:-:S04]  /*3790*/  USHF.R.U32.HI UR6, URZ, 0x5, UR6 ;  /* 0x00000005ff067899 */ /* 0x000fc80008011606 */
[----:B------:R-:W-:Y:S02]  /*37a0*/  USHF.L.U32 UR8, UR8, UR6, URZ ;  /* 0x0000000608087299 */ /* 0x000fe400080006ff */
[----:B------:R-:W-:-:S04]  /*37b0*/  USHF.L.U32 UR5, UR5, UR6, URZ ;  /* 0x0000000605057299 */ /* 0x000fc800080006ff */
[----:B-1----:R-:W-:-:S04]  /*37c0*/  LOP3.LUT R0, R0, UR8, RZ, 0xc0, !PT ;  /* 0x0000000800007c12 */ /* 0x002fc8000f8ec0ff */
[----:B------:R-:W-:-:S13]  /*37d0*/  ISETP.NE.AND P0, PT, R0, UR8, PT ;  /* 0x0000000800007c0c */ /* 0x000fda000bf05270 */
[----:B------:R-:W-:Y:S05]  /*37e0*/  @P0 BRA `(.L_x_64) ;  /* 0x0000000000580947 */ /* 0x000fea0003800000 */
[----:B------:R-:W1:Y:S02]  /*37f0*/  LDS R0, [UR4+0x18] ;  /* 0x00001804ff007984 */ /* 0x000e640008000800 */
[----:B-1----:R-:W-:-:S04]  /*3800*/  LOP3.LUT R0, R0, UR5, RZ, 0xc0, !PT ;  /* 0x0000000500007c12 */ /* 0x002fc8000f8ec0ff */
[----:B------:R-:W-:-:S13]  /*3810*/  ISETP.NE.AND P0, PT, R0, UR5, PT ;  /* 0x0000000500007c0c */ /* 0x000fda000bf05270 */
[----:B------:R-:W-:Y:S05]  /*3820*/  @P0 BRA `(.L_x_65) ;  /* 0x00000000003c0947 */ /* 0x000fea0003800000 */
[----:B------:R-:W1:Y:S01]  /*3830*/  S2R R2, SR_LANEID ;  /* 0x0000000000027919 */ /* 0x000e620000000000 */
[----:B------:R-:W-:Y:S01]  /*3840*/  ULOP3.LUT UR8, URZ, UR8, URZ, 0x33, !UPT ;  /* 0x00000008ff087292 */ /* 0x000fe2000f8e33ff */
[----:B------:R-:W-:Y:S01]  /*3850*/  LOP3.LUT R4, RZ, UR5, RZ, 0x33, !PT ;  /* 0x00000005ff047c12 */ /* 0x000fe2000f8e33ff */
[----:B------:R-:W-:Y:S02]  /*3860*/  VOTEU.ANY UR7, UPT, PT ;  /* 0x0000000000077886 */ /* 0x000fe400038e0100 */
[----:B------:R-:W-:Y:S01]  /*3870*/  UFLO.U32 UR7, UR7 ;  /* 0x00000007000772bd */ /* 0x000fe200080e0000 */
[----:B------:R-:W2:Y:S01]  /*3880*/  REDUX UR5, R4 ;  /* 0x00000000040573c4 */ /* 0x000ea20000000000 */
[----:B------:R-:W-:-:S06]  /*3890*/  IMAD.U32 R0, RZ, RZ, UR8 ;  /* 0x00000008ff007e24 */ /* 0x000fcc000f8e00ff */
[----:B------:R4:W-:Y:S01]  /*38a0*/  UTCATOMSWS.AND URZ, UR8 ;  /* 0x0000000800ff79e3 */ /* 0x0009e20008000000 */
[----:B------:R-:W3:Y:S01]  /*38b0*/  REDUX UR6, R0 ;  /* 0x00000000000673c4 */ /* 0x000ee20000000000 */
[----:B-1----:R-:W-:Y:S01]  /*38c0*/  ISETP.EQ.U32.AND P0, PT, R2, UR7, PT ;  /* 0x0000000702007c0c */ /* 0x002fe2000bf02070 */
[----:B--2---:R-:W-:Y:S01]  /*38d0*/  IMAD.U32 R2, RZ, RZ, UR5 ;  /* 0x00000005ff027e24 */ /* 0x004fe2000f8e00ff */
[----:B---3--:R-:W-:-:S11]  /*38e0*/  MOV R3, UR6 ;  /* 0x0000000600037c02 */ /* 0x008fd60008000f00 */
[----:B------:R4:W-:Y:S04]  /*38f0*/  @P0 ATOMS.AND RZ, [UR4+0x14], R3 ;  /* 0x00001403ffff098c */ /* 0x0009e8000a800004 */
[----:B------:R4:W-:Y:S01]  /*3900*/  @P0 ATOMS.AND RZ, [UR4+0x18], R2 ;  /* 0x00001802ffff098c */ /* 0x0009e2000a800004 */
[----:B------:R-:W-:Y:S05]  /*3910*/  BRA `(.L_x_66) ;  /* 0x0000000000147947 */ /* 0x000fea0003800000 */
.L_x_65:
[----:B------:R-:W-:Y:S02]  /*3920*/  MOV R2, 0x3940 ;  /* 0x0000394000027802 */ /* 0x000fe40000000f00 */
[----:B---3-5:R-:W-:Y:S05]  /*3930*/  CALL.REL.NOINC `($__internal_0_$__cuda_sm10x_tcgen05_guardrail_trap_col_being_dealloced_not_returned_by_alloc) ;  /* 0x0000004000387944 */ /* 0x028fea0003c00000 */
[----:B------:R-:W-:Y:S05]  /*3940*/  BRA `(.L_x_66) ;  /* 0x0000000000087947 */ /* 0x000fea0003800000 */
.L_x_64:
[----:B------:R-:W-:Y:S02]  /*3950*/  MOV R2, 0x3970 ;  /* 0x0000397000027802 */ /* 0x000fe40000000f00 */
[----:B---3-5:R-:W-:Y:S05]  /*3960*/  CALL.REL.NOINC `($__internal_2_$__cuda_sm10x_tcgen05_guardrail_trap_unallocated_columns_being_dealloced) ;  /* 0x0000004000447944 */ /* 0x028fea0003c00000 */
.L_x_66:
[----:B------:R-:W-:Y:S01]  /*3970*/  NOP ;  /* 0x0000000000007918 */ /* 0x000fe20000000000 */
[----:B----4-:R-:W-:Y:S05]  /*3980*/  EXIT ;  /* 0x000000000000794d */ /* 0x010fea0003800000 */
.L_x_48:
[----:B------:R-:W-:-:S09]  /*3990*/  UISETP.NE.OR UP2, UPT, UR8, 0x3, !UP2 ;  /* 0x000000030800788c */ /* 0x000fd2000d745670 */
[----:B------:R-:W-:Y:S05]  /*39a0*/  BRA.U UP2, `(.L_x_67) ;  /* 0x0000000d02b07547 */ /* 0x000fea000b800000 */
[----:B------:R-:W1:Y:S01]  /*39b0*/  LDC R0, c[0x0][0xb30] ;  /* 0x0002cc00ff007b82 */ /* 0x000e620000000800 */
[----:B------:R-:W2:Y:S01]  /*39c0*/  LDCU.64 UR8, c[0x0][0x888] ;  /* 0x00011100ff0877ac */ /* 0x000ea20008000a00 */
[----:B------:R-:W-:Y:S02]  /*39d0*/  HFMA2 R25, -RZ, RZ, 0, 0 ;  /* 0x00000000ff197431 */ /* 0x000fe400000001ff */
[----:B------:R-:W-:Y:S01]  /*39e0*/  IMAD.MOV.U32 R34, RZ, RZ, 0x1 ;  /* 0x00000001ff227424 */ /* 0x000fe200078e00ff */
[----:B------:R-:W-:Y:S01]  /*39f0*/  MOV R23, 0x2000 ;  /* 0x0000200000177802 */ /* 0x000fe20000000f00 */
[----:B------:R-:W4:Y:S01]  /*3a00*/  LDCU.64 UR4, c[0x0][0x890] ;  /* 0x00011200ff0477ac */ /* 0x000f220008000a00 */
[----:B------:R-:W-:Y:S01]  /*3a10*/  IMAD.MOV.U32 R27, RZ, RZ, RZ ;  /* 0x000000ffff1b7224 */ /* 0x000fe200078e00ff */
[----:B------:R-:W3:Y:S01]  /*3a20*/  LDC R19, c[0x0][0x370] ;  /* 0x0000dc00ff137b82 */ /* 0x000ee20000000800 */
[----:B------:R-:W-:Y:S01]  /*3a30*/  UMOV UR7, 0x400 ;  /* 0x0000040000077882 */ /* 0x000fe20000000000 */
[----:B------:R-:W-:-:S02]  /*3a40*/  UPLOP3.LUT UP1, UPT, UPT, UPT, UPT, 0x40, 0x4 ;  /* 0x000000000004789c */ /* 0x000fc40003f2e870 */
[----:B------:R-:W-:Y:S01]  /*3a50*/  ULEA UR7, UR37, UR7, 0x18 ;  /* 0x0000000725077291 */ /* 0x000fe2000f8ec0ff */
[----:B------:R-:W-:-:S03]  /*3a60*/  UMOV UR13, URZ ;  /* 0x000000ff000d7c82 */ /* 0x000fc60008000000 */
[----:B------:R-:W3:Y:S01]  /*3a70*/  LDC R2, c[0x0][0xb0c] ;  /* 0x0002c300ff027b82 */ /* 0x000ee20000000800 */
[----:B--2---:R-:W-:Y:S02]  /*3a80*/  UISETP.NE.U32.AND UP3, UPT, UR8, URZ, UPT ;  /* 0x000000ff0800728c */ /* 0x004fe4000bf65070 */
[----:B----4-:R-:W-:-:S05]  /*3a90*/  UISETP.NE.U32.AND UP4, UPT, UR4, URZ, UPT ;  /* 0x000000ff0400728c */ /* 0x010fca000bf85070 */
[----:B------:R-:W2:Y:S01]  /*3aa0*/  LDC R18, c[0x0][0xb20] ;  /* 0x0002c800ff127b82 */ /* 0x000ea20000000800 */
[----:B-1----:R-:W-:Y:S01]  /*3ab0*/  ISETP.NE.AND P1, PT, R0, 0x1, PT ;  /* 0x000000010000780c */ /* 0x002fe20003f25270 */
[----:B------:R-:W-:Y:S02]  /*3ac0*/  UISETP.NE.AND.EX UP3, UPT, UR9, URZ, UPT, UP3 ;  /* 0x000000ff0900728c */ /* 0x000fe4000bf65330 */
[----:B------:R-:W-:-:S04]  /*3ad0*/  UISETP.NE.AND.EX UP4, UPT, UR5, URZ, UPT, UP4 ;  /* 0x000000ff0500728c */ /* 0x000fc8000bf85340 */
[----:B-----5:R-:W1:Y:S08]  /*3ae0*/  LDC.64 R32, c[0x0][0x348] ;  /* 0x0000d200ff207b82 */ /* 0x020e700000000a00 */
[----:B------:R-:W4:Y:S08]  /*3af0*/  LDC.64 R16, c[0x0][0xb10] ;  /* 0x0002c400ff107b82 */ /* 0x000f300000000a00 */
[----:B------:R-:W1:Y:S08]  /*3b00*/  LDC.64 R6, c[0x0][0xb18] ;  /* 0x0002c600ff067b82 */ /* 0x000e700000000a00 */
[----:B------:R-:W1:Y:S08]  /*3b10*/  LDC.64 R4, c[0x0][0xb28] ;  /* 0x0002ca00ff047b82 */ /* 0x000e700000000a00 */
[----:B--23--:R-:W1:Y:S02]  /*3b20*/  LDC R22, c[0x0][0x374] ;  /* 0x0000dd00ff167b82 */ /* 0x00ce640000000800 */
.L_x_76:
[----:B------:R-:W-:Y:S02]  /*3b30*/  LEA R0, R27, UR7, 0x3 ;  /* 0x000000071b007c11 */ /* 0x000fe4000f8e18ff */
[----:B------:R-:W-:Y:S02]  /*3b40*/  SHF.L.U32 R3, R25, 0x1f, RZ ;  /* 0x0000001f19037819 */ /* 0x000fe400000006ff */
[----:B------:R-:W-:Y:S02]  /*3b50*/  LEA R28, R27, UR7, 0x4 ;  /* 0x000000071b1c7c11 */ /* 0x000fe4000f8e20ff */
[----:B--2---:R-:W2:Y:S02]  /*3b60*/  SYNCS.PHASECHK.TRANS64.TRYWAIT P0, [R0+URZ+0x80], R3 ;  /* 0x00008003000075a7 */ /* 0x004ea400080011ff */
[----:B--2---:R-:W-:Y:S05]  /*3b70*/  @!P0 BRA `(.L_x_68) ;  /* 0x0000003800cc8947 */ /* 0x004fea0003800000 */
.L_x_142:
[----:B------:R-:W-:Y:S01]  /*3b80*/  ISETP.GE.AND P0, PT, R26, 0x1, PT ;  /* 0x000000011a00780c */ /* 0x000fe20003f06270 */
[----:B------:R-:W3:Y:S01]  /*3b90*/  LDS.128 R28, [R28+0x110] ;  /* 0x000110001c1c7984 */ /* 0x000ee20000000c00 */
[----:B--2---:R-:W-:Y:S01]  /*3ba0*/  VIADD R0, R0, 0x90 ;  /* 0x0000009000007836 */ /* 0x004fe20000000000 */
[----:B------:R-:W-:Y:S01]  /*3bb0*/  @!PT LDS RZ, [RZ] ;  /* 0x00000000fffff984 */ /* 0x000fe20000000800 */
[----:B------:R-:W-:Y:S01]  /*3bc0*/  @!PT LDS RZ, [RZ] ;  /* 0x00000000fffff984 */ /* 0x000fe20000000800 */
[----:B------:R-:W-:Y:S01]  /*3bd0*/  @!PT LDS RZ, [RZ] ;  /* 0x00000000fffff984 */ /* 0x000fe20000000800 */
[----:B------:R-:W-:Y:S01]  /*3be0*/  @!PT LDS RZ, [RZ] ;  /* 0x00000000fffff984 */ /* 0x000fe20000000800 */
[----:B------:R2:W-:Y:S06]  /*3bf0*/  MEMBAR.ALL.CTA ;  /* 0x0000000000007992 */ /* 0x0005ec0000008000 */
[----:B--2---:R-:W2:Y:S01]  /*3c00*/  FENCE.VIEW.ASYNC.S ;  /* 0x00000000000073c6 */ /* 0x004ea20000000000 */
[----:B------:R-:W-:Y:S04]  /*3c10*/  PRMT R0, RZ, 0x654, R0 ;  /* 0x00000654ff007816 */ /* 0x000fe80000000000 */
[----:B--2---:R2:W-:Y:S01]  /*3c20*/  SYNCS.ARRIVE.TRANS64.RED.A1T0 RZ, [R0+URZ], RZ ;  /* 0x000000ff00ff79a7 */ /* 0x0045e200081004ff */
[----:B---3--:R-:W-:Y:S11]  /*3c30*/  LOP3.LUT P3, RZ, R30, 0x1, RZ, 0xc0, !PT ;  /* 0x000000011eff7812 */ /* 0x008ff6000786c0ff */
[----:B------:R-:W-:Y:S02]  /*3c40*/  @!UPT UIADD3 URZ, UPT, UPT, URZ, URZ, URZ ;  /* 0x000000fffffff290 */ /* 0x000fe4000fffe0ff */
[----:B------:R-:W-:Y:S02]  /*3c50*/  @P3 MOV R13, R28 ;  /* 0x0000001c000d3202 */ /* 0x000fe40000000f00 */
[----:B------:R-:W-:Y:S01]  /*3c60*/  @P3 LOP3.LUT R8, R29, 0xffff, RZ, 0xc0, !PT ;  /* 0x0000ffff1d083812 */ /* 0x000fe200078ec0ff */
[----:B--2---:R-:W-:Y:S06]  /*3c70*/  @!P0 BRA `(.L_x_69) ;  /* 0x0000000000a48947 */ /* 0x004fec0003800000 */
[----:B-1----:R-:W-:Y:S01]  /*3c80*/  IMAD.HI.U32 R37, R22, R7, RZ ;  /* 0x0000000716257227 */ /* 0x002fe200078e00ff */
[----:B------:R-:W-:Y:S02]  /*3c90*/  ISETP.NE.AND P0, PT, R6, 0x1, PT ;  /* 0x000000010600780c */ /* 0x000fe40003f05270 */
[----:B------:R-:W-:Y:S01]  /*3ca0*/  ISETP.NE.AND P2, PT, R26, 0x1, PT ;  /* 0x000000011a00780c */ /* 0x000fe20003f45270 */
[----:B----4-:R-:W-:Y:S01]  /*3cb0*/  IMAD.HI.U32 R36, R19, R16, RZ ;  /* 0x0000001013247227 */ /* 0x010fe200078e00ff */
[----:B------:R-:W-:Y:S02]  /*3cc0*/  SHF.R.U32.HI R37, RZ, R18, R37 ;  /* 0x00000012ff257219 */ /* 0x000fe40000011625 */
[----:B------:R-:W-:Y:S01]  /*3cd0*/  ISETP.NE.AND P4, PT, R2, 0x1, PT ;  /* 0x000000010200780c */ /* 0x000fe20003f85270 */
[----:B------:R-:W-:Y:S01]  /*3ce0*/  IMAD.HI.U32 R38, R13, R16, RZ ;  /* 0x000000100d267227 */ /* 0x000fe200078e00ff */
[----:B------:R-:W-:Y:S02]  /*3cf0*/  SHF.R.U32.HI R36, RZ, R17, R36 ;  /* 0x00000011ff247219 */ /* 0x000fe40000011624 */
[----:B------:R-:W-:Y:S01]  /*3d00*/  SEL R3, R22, R37, !P0 ;  /* 0x0000002516037207 */ /* 0x000fe20004000000 */
[C---:B------:R-:W-:Y:S01]  /*3d10*/  IMAD.HI.U32 R37, R8.reuse, R7, RZ ;  /* 0x0000000708257227 */ /* 0x040fe200078e00ff */
[----:B------:R-:W-:Y:S02]  /*3d20*/  SEL R11, R19, R36, !P4 ;  /* 0x00000024130b7207 */ /* 0x000fe40006000000 */
[----:B------:R-:W-:Y:S01]  /*3d30*/  SHF.R.U32.HI R38, RZ, R17, R38 ;  /* 0x00000011ff267219 */ /* 0x000fe20000011626 */
[----:B------:R-:W-:Y:S01]  /*3d40*/  IMAD.HI.U32 R40, R3, R4, RZ ;  /* 0x0000000403287227 */ /* 0x000fe200078e00ff */
[----:B------:R-:W-:Y:S03]  /*3d50*/  SHF.R.U32.HI R37, RZ, R18, R37 ;  /* 0x00000012ff257219 */ /* 0x000fe60000011625 */
[----:B------:R-:W-:Y:S01]  /*3d60*/  IMAD.HI.U32 R36, R11, R4, RZ ;  /* 0x000000040b247227 */ /* 0x000fe200078e00ff */
[----:B------:R-:W-:Y:S02]  /*3d70*/  @P2 SHF.R.U32.HI R3, RZ, R5, R40 ;  /* 0x00000005ff032219 */ /* 0x000fe40000011628 */
[----:B------:R-:W-:Y:S02]  /*3d80*/  SEL R9, R8, R37, !P0 ;  /* 0x0000002508097207 */ /* 0x000fe40004000000 */
[----:B------:R-:W-:Y:S01]  /*3d90*/  @P2 SHF.R.U32.HI R11, RZ, R5, R36 ;  /* 0x00000005ff0b2219 */ /* 0x000fe20000011624 */
[C---:B------:R-:W-:Y:S01]  /*3da0*/  IMAD R10, R26.reuse, R3, RZ ;  /* 0x000000031a0a7224 */ /* 0x040fe200078e02ff */
[----:B------:R-:W-:Y:S01]  /*3db0*/  SEL R3, R13, R38, !P4 ;  /* 0x000000260d037207 */ /* 0x000fe20006000000 */
[C---:B------:R-:W-:Y:S03]  /*3dc0*/  IMAD.HI.U32 R14, R9.reuse, R4, RZ ;  /* 0x00000004090e7227 */ /* 0x040fe600078e00ff */
[----:B------:R-:W-:Y:S01]  /*3dd0*/  ISETP.GE.AND P0, PT, R9, R10, PT ;  /* 0x0000000a0900720c */ /* 0x000fe20003f06270 */
[C---:B------:R-:W-:Y:S01]  /*3de0*/  IMAD R12, R26.reuse, R11, RZ ;  /* 0x0000000b1a0c7224 */ /* 0x040fe200078e02ff */
[-C--:B------:R-:W-:Y:S04]  /*3df0*/  SHF.R.U32.HI R14, RZ, R5.reuse, R14 ;  /* 0x00000005ff0e7219 */ /* 0x080fe8000001160e */
[----:B------:R-:W-:Y:S02]  /*3e00*/  ISETP.GE.OR P0, PT, R3, R12, P0 ;  /* 0x0000000c0300720c */ /* 0x000fe40000706670 */
[----:B------:R-:W-:Y:S05]  /*3e10*/  SEL R15, R9, R14, !P2 ;  /* 0x0000000e090f7207 */ /* 0x000fea0005000000 */
[----:B------:R-:W-:Y:S04]  /*3e20*/  IMAD.MOV R14, RZ, RZ, -R15 ;  /* 0x000000ffff0e7224 */ /* 0x000fe800078e0a0f */
[----:B------:R-:W-:Y:S02]  /*3e30*/  IMAD R14, R26, R14, R9 ;  /* 0x0000000e1a0e7224 */ /* 0x000fe400078e0209 */
[C---:B------:R-:W-:Y:S05]  /*3e40*/  @!P0 IMAD.HI.U32 R10, R3.reuse, R4, RZ ;  /* 0x00000004030a8227 */ /* 0x040fea00078e00ff */
[----:B------:R-:W-:Y:S04]  /*3e50*/  @!P0 SHF.R.U32.HI R10, RZ, R5, R10 ;  /* 0x00000005ff0a8219 */ /* 0x000fe8000001160a */
[----:B------:R-:W-:Y:S01]  /*3e60*/  @!P0 SEL R0, R3, R10, !P2 ;  /* 0x0000000a03008207 */ /* 0x000fe20005000000 */
[----:B------:R-:W-:Y:S03]  /*3e70*/  IMAD.MOV R10, RZ, RZ, -R3 ;  /* 0x000000ffff0a7224 */ /* 0x000fe600078e0a03 */
[----:B------:R-:W-:Y:S01]  /*3e80*/  @!P0 IADD3 R15, PT, PT, R15, -R0, RZ ;  /* 0x800000000f0f8210 */ /* 0x000fe20007ffe0ff */
[----:B------:R-:W-:Y:S01]  /*3e90*/  @!P0 IMAD R0, R11, R14, R0 ;  /* 0x0000000e0b008224 */ /* 0x000fe200078e0200 */
[----:B------:R-:W-:Y:S01]  /*3ea0*/  IADD3 R11, PT, PT, -R9, RZ, RZ ;  /* 0x000000ff090b7210 */ /* 0x000fe20007ffe1ff */
[----:B------:R-:W-:Y:S02]  /*3eb0*/  IMAD R13, R2, R10, R13 ;  /* 0x0000000a020d7224 */ /* 0x000fe400078e020d */
[----:B------:R-:W-:Y:S02]  /*3ec0*/  @!P0 IMAD R9, R15, R26, R3 ;  /* 0x0000001a0f098224 */ /* 0x000fe400078e0203 */
[----:B------:R-:W-:Y:S02]  /*3ed0*/  @!P0 IMAD.MOV.U32 R3, RZ, RZ, R0 ;  /* 0x000000ffff038224 */ /* 0x000fe400078e0000 */
[----:B------:R-:W-:Y:S02]  /*3ee0*/  IMAD R8, R6, R11, R8 ;  /* 0x0000000b06087224 */ /* 0x000fe400078e0208 */
[----:B------:R-:W-:Y:S02]  /*3ef0*/  IMAD R13, R3, R2, R13 ;  /* 0x00000002030d7224 */ /* 0x000fe400078e020d */
[----:B------:R-:W-:Y:S02]  /*3f00*/  IMAD R8, R9, R6, R8 ;  /* 0x0000000609087224 */ /* 0x000fe400078e0208 */
.L_x_69:
[----:B------:R-:W-:Y:S05]  /*3f10*/  BRA.U UP1, `(.L_x_70) ;  /* 0x0000000101107547 */ /* 0x000fea000b800000 */
[----:B------:R-:W-:Y:S04]  /*3f20*/  MOV R0, UR6 ;  /* 0x0000000600007c02 */ /* 0x000fe80008000f00 */
[----:B------:R-:W-:Y:S04]  /*3f30*/  SHF.L.U32 R3, R0, 0x1f, RZ ;  /* 0x0000001f00037819 */ /* 0x000fe800000006ff */
[----:B------:R-:W2:Y:S02]  /*3f40*/  SYNCS.PHASECHK.TRANS64.TRYWAIT P0, [UR7+0x78], R3 ;  /* 0x00007803ff0075a7 */ /* 0x000ea40008001107 */
[----:B--2---:R-:W-:Y:S05]  /*3f50*/  @!P0 BRA `(.L_x_71) ;  /* 0x0000003400e88947 */ /* 0x004fea0003800000 */
.L_x_70:
[----:B------:R-:W-:Y:S02]  /*3f60*/  R2UR UR11, R21 ;  /* 0x00000000150b72ca */ /* 0x000fe400000e0000 */
[----:B------:R-:W-:Y:S02]  /*3f70*/  R2UR UR10, R20 ;  /* 0x00000000140a72ca */ /* 0x000fe400000e0000 */
[----:B------:R-:W-:Y:S04]  /*3f80*/  ISETP.NE.U32.AND P2, PT, RZ, UR4, PT ;  /* 0x00000004ff007c0c */ /* 0x000fe8000bf45070 */
[----:B------:R-:W-:Y:S05]  /*3f90*/  ISETP.NE.AND.EX P2, PT, RZ, UR5, PT, P2 ;  /* 0x00000005ff007c0c */ /* 0x000fea000bf45320 */
[----:B------:R-:W-:Y:S02]  /*3fa0*/  USHF.L.U32 UR11, UR11, 0x6, URZ ;  /* 0x000000060b0b7899 */ /* 0x000fe400080006ff */
[----:B------:R-:W-:Y:S01]  /*3fb0*/  USHF.L.U32 UR10, UR10, 0x6, URZ ;  /* 0x000000060a0a7899 */ /* 0x000fe200080006ff */
[----:B------:R-:W-:Y:S11]  /*3fc0*/  BRA.U !UP4, `(.L_x_72) ;  /* 0x000000010c347547 */ /* 0x000ff6000b800000 */
[----:B------:R-:W-:Y:S01]  /*3fd0*/  UPLOP3.LUT UP0, UPT, UPT, UPT, UP3, 0x80, 0x8 ;  /* 0x000000000008789c */ /* 0x000fe20003f0f030 */
[----:B--2---:R-:W-:Y:S02]  /*3fe0*/  HFMA2 R0, -RZ, RZ, 0, 5.9604644775390625e-08 ;  /* 0x00000001ff007431 */ /* 0x004fe400000001ff */
[----:B------:R-:W-:Y:S03]  /*3ff0*/  IMAD.MOV.U32 R67, RZ, RZ, 0x1 ;  /* 0x00000001ff437424 */ /* 0x000fe600078e00ff */
[----:B------:R-:W-:Y:S05]  /*4000*/  PLOP3.LUT P0, PT, PT, PT, UP0, 0x80, 0x8 ;  /* 0x000000000008781c */ /* 0x000fea0003f0f008 */
[----:B------:R-:W2:Y:S01]  /*4010*/  @UP0 LDCU.64 UR14, c[0x0][0x888] ;  /* 0x00011100ff0e07ac */ /* 0x000ea20008000a00 */
[----:B------:R-:W-:Y:S07]  /*4020*/  @UP0 UIMAD UR8, UR36, UR4, URZ ;  /* 0x00000004240802a4 */ /* 0x000fee000f8e02ff */
[----:B------:R-:W-:Y:S01]  /*4030*/  @!P0 PRMT R67, R0, 0x7610, R67 ;  /* 0x0000761000438816 */ /* 0x000fe20000000043 */
[----:B--2---:R-:W-:Y:S03]  /*4040*/  @UP0 UIMAD.WIDE UR14, UR8, 0x4, UR14 ;  /* 0x00000004080e08a5 */ /* 0x004fe6000f8e020e */
[----:B------:R-:W2:Y:S03]  /*4050*/  @!UP0 LDCU UR8, c[0x0][0x880] ;  /* 0x00011000ff0887ac */ /* 0x000ea60008000800 */
[----:B------:R-:W-:Y:S01]  /*4060*/  IMAD.U32 R10, RZ, RZ, UR14 ;  /* 0x0000000eff0a7e24 */ /* 0x000fe2000f8e00ff */
[----:B------:R-:W-:Y:S05]  /*4070*/  MOV R11, UR15 ;  /* 0x0000000f000b7c02 */ /* 0x000fea0008000f00 */
[----:B------:R3:W5:Y:S02]  /*4080*/  @P0 LDG.E R35, desc[UR46][R10.64] ;  /* 0x0000002e0a230981 */ /* 0x000764000c1e1900 */
[----:B--23--:R-:W-:Y:S07]  /*4090*/  @!P0 IMAD.U32 R35, RZ, RZ, UR8 ;  /* 0x00000008ff238e24 */ /* 0x00cfee000f8e00ff */
.L_x_72:
[----:B-----5:R-:W-:Y:S01]  /*40a0*/  @!P2 FSETP.EQ.AND P0, PT, R35, RZ, PT ;  /* 0x000000ff2300a20b */ /* 0x020fe20003f02000 */
[----:B------:R-:W-:Y:S01]  /*40b0*/  @!UPT UIADD3 URZ, UPT, UPT, URZ, URZ, URZ ;  /* 0x000000fffffff290 */ /* 0x000fe2000fffe0ff */
[----:B------:R-:W-:Y:S11]  /*40c0*/  @!P2 BRA `(.L_x_73) ;  /* 0x000000000014a947 */ /* 0x000ff60003800000 */
[----:B------:R-:W-:Y:S02]  /*40d0*/  LOP3.LUT P2, RZ, R67, 0xff, RZ, 0xc0, !PT ;  /* 0x000000ff43ff7812 */ /* 0x000fe4000784c0ff */
[----:B------:R-:W-:Y:S04]  /*40e0*/  PLOP3.LUT P0, PT, PT, PT, UP0, 0x80, 0x8 ;  /* 0x000000000008781c */ /* 0x000fe80003f0f008 */
[----:B------:R-:W-:Y:S07]  /*40f0*/  PLOP3.LUT P0, PT, P0, PT, PT, 0x8, 0x80 ;  /* 0x000000000080781c */ /* 0x000fee000070e170 */
[----:B------:R-:W-:Y:S11]  /*4100*/  @P2 FSETP.EQ.AND P0, PT, R35, RZ, PT ;  /* 0x000000ff2300220b */ /* 0x000ff60003f02000 */
[----:B------:R-:W-:Y:S02]  /*4110*/  @!UPT UIADD3 URZ, UPT, UPT, URZ, URZ, URZ ;  /* 0x000000fffffff290 */ /* 0x000fe4000fffe0ff */
.L_x_73:
[----:B------:R-:W-:Y:S01]  /*4120*/  ULEA UR15, UR13, UR7, 0x3 ;  /* 0x000000070d0f7291 */ /* 0x000fe2000f8e18ff */
[----:B--2---:R-:W-:Y:S02]  /*4130*/  SHF.L.U32 R3, R34, 0x1f, RZ ;  /* 0x0000001f22037819 */ /* 0x004fe400000006ff */
[----:B------:R-:W-:Y:S04]  /*4140*/  ELECT P4, URZ, PT ;  /* 0x0000000000ff782f */ /* 0x000fe80003880000 */
[----:B------:R-:W-:Y:S02]  /*4150*/  PLOP3.LUT P4, PT, P0, P4, PT, 0xf2, 0x2f ;  /* 0x00000000002f781c */ /* 0x000fe40000789e72 */
[----:B------:R-:W2:Y:S11]  /*4160*/  SYNCS.PHASECHK.TRANS64.TRYWAIT P2, [UR15+0x58], R3 ;  /* 0x00005803ff0075a7 */ /* 0x000eb6000804110f */
[----:B-1----:R-:W-:Y:S05]  /*4170*/  @!P4 IADD3 R20, P0, PT, R32, 0x580, RZ ;  /* 0x000005802014c810 */ /* 0x002fea0007f1e0ff */
[----:B------:R-:W-:Y:S01]  /*4180*/  @!P4 IMAD.X R12, RZ, RZ, R33, P0 ;  /* 0x000000ffff0cc224 */ /* 0x000fe200000e0621 */
[----:B--2---:R-:W-:Y:S07]  /*4190*/  @!P2 BRA `(.L_x_74) ;  /* 0x000000340070a947 */ /* 0x004fee0003800000 */
.L_x_145:
[----:B------:R-:W2:Y:S01]  /*41a0*/  LDC.64 R14, c[0x0][0xb10] ;  /* 0x0002c400ff0e7b82 */ /* 0x000ea20000000a00 */
[----:B------:R-:W-:Y:S01]  /*41b0*/  @!P4 R2UR UR8, R12 ;  /* 0x000000000c08c2ca */ /* 0x000fe200000e0000 */
[----:B------:R-:W-:Y:S01]  /*41c0*/  VOTEU.ALL UP2, P4 ;  /* 0x0000000000ff7886 */ /* 0x000fe20002040000 */
[----:B------:R-:W-:Y:S01]  /*41d0*/  @!P4 R2UR UR9, R20 ;  /* 0x000000001409c2ca */ /* 0x000fe200000e0000 */
[----:B------:R-:W-:Y:S01]  /*41e0*/  VOTEU.ALL UP1, P4 ;  /* 0x0000000000ff7886 */ /* 0x000fe20002020000 */
[----:B------:R-:W-:Y:S03]  /*41f0*/  UMOV UR20, 0x0 ;  /* 0x0000000000147882 */ /* 0x000fe60000000000 */
[----:B------:R-:W3:Y:S01]  /*4200*/  LDC.64 R10, c[0x0][0xb18] ;  /* 0x0002c600ff0a7b82 */ /* 0x000ee20000000a00 */
[----:B------:R-:W-:Y:S01]  /*4210*/  UMOV UR21, 0x10000000 ;  /* 0x1000000000157882 */ /* 0x000fe20000000000 */
[----:B------:R-:W-:Y:S01]  /*4220*/  UMOV UR12, UR36 ;  /* 0x00000024000c7c82 */ /* 0x000fe20008000000 */
[----:B------:R-:W-:Y:S01]  /*4230*/  UIADD3 UR14, UPT, UPT, UR13, 0x1, URZ ;  /* 0x000000010d0e7890 */ /* 0x000fe2000fffe0ff */
[----:B------:R-:W-:Y:S01]  /*4240*/  @P3 SHF.R.U32.HI R24, RZ, 0x10, R29 ;  /* 0x00000010ff183819 */ /* 0x000fe2000001161d */
[----:B------:R-:W-:Y:S03]  /*4250*/  VIADD R27, R27, 0x1 ;  /* 0x000000011b1b7836 */ /* 0x000fe60000000000 */
[----:B-1----:R-:W1:Y:S01]  /*4260*/  @!P1 LDC R0, c[0x0][0xb20] ;  /* 0x0002c800ff009b82 */ /* 0x002e620000000800 */
[----:B------:R-:W-:Y:S01]  /*4270*/  UISETP.NE.AND UP5, UPT, UR14, 0x3, UPT ;  /* 0x000000030e00788c */ /* 0x000fe2000bfa5270 */
[----:B------:R-:W-:Y:S01]  /*4280*/  IMAD.U32 R21, RZ, RZ, UR8 ;  /* 0x00000008ff157e24 */ /* 0x000fe2000f8e00ff */
[----:B------:R-:W-:Y:S05]  /*4290*/  @!UP2 ULEA UR8, UR13, UR7, 0xd ;  /* 0x000000070d08a291 */ /* 0x000fea000f8e68ff */
[----:B------:R-:W5:Y:S01]  /*42a0*/  @!P1 LDC R3, c[0x0][0xb0c] ;  /* 0x0002c300ff039b82 */ /* 0x000f620000000800 */
[----:B------:R-:W-:Y:S01]  /*42b0*/  IMAD.U32 R20, RZ, RZ, UR9 ;  /* 0x00000009ff147e24 */ /* 0x000fe2000f8e00ff */
[----:B------:R-:W-:Y:S01]  /*42c0*/  UIADD3 UR9, UPT, UPT, UR15, 0x40, URZ ;  /* 0x000000400f097890 */ /* 0x000fe2000fffe0ff */
[----:B------:R-:W-:Y:S01]  /*42d0*/  @!P4 R2UR UR19, R21 ;  /* 0x000000001513c2ca */ /* 0x000fe200000e0000 */
[----:B------:R-:W-:Y:S02]  /*42e0*/  @!UP2 UIADD3 UR8, UPT, UPT, UR8, 0x400, URZ ;  /* 0x000004000808a890 */ /* 0x000fe4000fffe0ff */
[----:B------:R-:W-:Y:S01]  /*42f0*/  @!P4 R2UR UR18, R20 ;  /* 0x000000001412c2ca */ /* 0x000fe200000e0000 */
[----:B------:R-:W-:Y:S01]  /*4300*/  @!P4 IMAD.MOV.U32 R20, RZ, RZ, 0x2000 ;  /* 0x00002000ff14c424 */ /* 0x000fe200078e00ff */
[----:B------:R-:W-:Y:S02]  /*4310*/  UPRMT UR16, UR37, 0x654, UR9 ;  /* 0x0000065425107896 */ /* 0x000fe40008000009 */
[----:B------:R-:W-:Y:S02]  /*4320*/  USEL UR17, URZ, 0x1, UP5 ;  /* 0x00000001ff117887 */ /* 0x000fe4000a800000 */
[----:B------:R-:W-:Y:S04]  /*4330*/  USEL UR14, UR14, URZ, UP5 ;  /* 0x000000ff0e0e7287 */ /* 0x000fe8000a800000 */
[----:B------:R-:W-:Y:S01]  /*4340*/  ULEA UR13, UR14, UR7, 0x3 ;  /* 0x000000070e0d7291 */ /* 0x000fe2000f8e18ff */
[----:B------:R-:W-:Y:S02]  /*4350*/  LOP3.LUT R34, R34, UR17, RZ, 0x3c, !PT ;  /* 0x0000001122227c12 */ /* 0x000fe4000f8e3cff */
[----:B------:R1:W-:Y:S01]  /*4360*/  @!UP1 UTMALDG.3D [UR8], [UR18], desc[UR20] ;  /* 0x00001408120095b4 */ /* 0x0003e20008011000 */
[----:B------:R1:W-:Y:S01]  /*4370*/  @!P4 SYNCS.ARRIVE.TRANS64.RED.A0TR RZ, [UR15+0x40], R20 ;  /* 0x00004014ffffc9a7 */ /* 0x0003e2000830040f */
[----:B------:R-:W-:Y:S02]  /*4380*/  SHF.L.U32 R12, R34, 0x1f, RZ ;  /* 0x0000001f220c7819 */ /* 0x000fe400000006ff */
[----:B-----5:R-:W-:Y:S01]  /*4390*/  @!P1 ISETP.NE.AND P2, PT, R3, 0x1, PT ;  /* 0x000000010300980c */ /* 0x020fe20003f45270 */
[C---:B--2---:R-:W-:Y:S01]  /*43a0*/  @!P1 IMAD.HI.U32 R14, R13.reuse, R14, RZ ;  /* 0x0000000e0d0e9227 */ /* 0x044fe200078e00ff */
[----:B---3--:R-:W-:Y:S03]  /*43b0*/  @!P1 ISETP.NE.AND P0, PT, R10, 0x1, PT ;  /* 0x000000010a00980c */ /* 0x008fe60003f05270 */
[C---:B------:R-:W-:Y:S01]  /*43c0*/  @!P1 IMAD.HI.U32 R11, R8.reuse, R11, RZ ;  /* 0x0000000b080b9227 */ /* 0x040fe200078e00ff */
[----:B------:R-:W-:Y:S04]  /*43d0*/  @!P1 SHF.R.U32.HI R14, RZ, R15, R14 ;  /* 0x0000000fff0e9219 */ /* 0x000fe8000001160e */
[----:B-1----:R-:W-:Y:S01]  /*43e0*/  @!P1 SHF.R.U32.HI R9, RZ, R0, R11 ;  /* 0x00000000ff099219 */ /* 0x002fe2000001160b */
[----:B------:R-:W-:Y:S01]  /*43f0*/  SYNCS.ARRIVE.TRANS64.RED.A1T0 RZ, [UR16], RZ ;  /* 0x000000ffffff79a7 */ /* 0x000fe20008100410 */
[----:B------:R-:W-:Y:S02]  /*4400*/  @!P1 SEL R14, R13, R14, !P2 ;  /* 0x0000000e0d0e9207 */ /* 0x000fe40005000000 */
[----:B------:R-:W-:Y:S01]  /*4410*/  @!P1 SEL R9, R8, R9, !P0 ;  /* 0x0000000908099207 */ /* 0x000fe20004000000 */
[----:B------:R-:W1:Y:S04]  /*4420*/  SYNCS.PHASECHK.TRANS64.TRYWAIT P5, [UR13+0x58], R12 ;  /* 0x0000580cff0075a7 */ /* 0x000e6800080a110d */
[----:B------:R-:W-:Y:S02]  /*4430*/  @!P1 IMAD.IADD R0, R9, 0x1, -R14 ;  /* 0x0000000109009824 */ /* 0x000fe400078e0a0e */
[----:B------:R-:W-:Y:S02]  /*4440*/  @!P1 IMAD.IADD R9, R14, 0x1, -R9 ;  /* 0x000000010e099824 */ /* 0x000fe400078e0a09 */
[----:B------:R-:W-:Y:S02]  /*4450*/  @!P1 IMAD R13, R0, R3, R13 ;  /* 0x00000003000d9224 */ /* 0x000fe400078e020d */
[----:B------:R-:W-:Y:S01]  /*4460*/  @!P1 IMAD R8, R9, R10, R8 ;  /* 0x0000000a09089224 */ /* 0x000fe200078e0208 */
[----:B-1----:R-:W-:Y:S06]  /*4470*/  @!P5 BRA `(.L_x_75) ;  /* 0x0000003000d0d947 */ /* 0x002fec0003800000 */
.L_x_147:
[----:B-1----:R-:W-:Y:S01]  /*4480*/  @!P4 IADD3 R3, P0, PT, R32, 0x580, RZ ;  /* 0x000005802003c810 */ /* 0x002fe20007f1e0ff */
[----:B------:R-:W-:Y:S01]  /*4490*/  UMOV UR18, 0x0 ;  /* 0x0000000000127882 */ /* 0x000fe20000000000 */
[----:B------:R-:W-:Y:S01]  /*44a0*/  UMOV UR19, 0x10000000 ;  /* 0x1000000000137882 */ /* 0x000fe20000000000 */
[----:B------:R-:W-:Y:S01]  /*44b0*/  VOTEU.ALL UP1, P4 ;  /* 0x0000000000ff7886 */ /* 0x000fe20002020000 */
[----:B------:R-:W-:Y:S01]  /*44c0*/  @!P4 R2UR UR9, R3 ;  /* 0x000000000309c2ca */ /* 0x000fe200000e0000 */
[----:B------:R-:W-:Y:S01]  /*44d0*/  @!P4 IMAD.X R0, RZ, RZ, R33, P0 ;  /* 0x000000ffff00c224 */ /* 0x000fe200000e0621 */
[----:B------:R-:W-:Y:S01]  /*44e0*/  UMOV UR12, UR36 ;  /* 0x00000024000c7c82 */ /* 0x000fe20008000000 */
[----:B------:R-:W-:Y:S01]  /*44f0*/  @P3 R2UR UR36, R24 ;  /* 0x00000000182432ca */ /* 0x000fe200000e0000 */
[----:B------:R-:W-:Y:S01]  /*4500*/  @!UP1 ULEA UR15, UR14, UR7, 0xd ;  /* 0x000000070e0f9291 */ /* 0x000fe2000f8e68ff */
[----:B------:R-:W-:Y:S01]  /*4510*/  ISETP.NE.AND P0, PT, R27, 0x2, PT ;  /* 0x000000021b00780c */ /* 0x000fe20003f05270 */
[----:B------:R-:W-:Y:S01]  /*4520*/  @!UP1 UIADD3 UR10, UPT, UPT, UR10, 0x20, URZ ;  /* 0x000000200a0a9890 */ /* 0x000fe2000fffe0ff */
[----:B------:R-:W-:Y:S01]  /*4530*/  @!P4 R2UR UR8, R0 ;  /* 0x000000000008c2ca */ /* 0x000fe200000e0000 */
[----:B------:R-:W-:Y:S01]  /*4540*/  IMAD.IADD R20, R8, 0x1, R66 ;  /* 0x0000000108147824 */ /* 0x000fe200078e0242 */
[----:B------:R-:W-:Y:S01]  /*4550*/  SEL R0, RZ, 0x1, P0 ;  /* 0x00000001ff007807 */ /* 0x000fe20000000000 */
[----:B------:R-:W-:Y:S01]  /*4560*/  IMAD.IADD R21, R13, 0x1, R68 ;  /* 0x000000010d157824 */ /* 0x000fe200078e0244 */
[----:B------:R-:W-:Y:S02]  /*4570*/  SEL R27, R27, RZ, P0 ;  /* 0x000000ff1b1b7207 */ /* 0x000fe40000000000 */
[----:B------:R-:W-:Y:S01]  /*4580*/  IMAD.U32 R10, RZ, RZ, UR9 ;  /* 0x00000009ff0a7e24 */ /* 0x000fe2000f8e00ff */
[----:B------:R-:W-:Y:S01]  /*4590*/  UIADD3 UR9, UPT, UPT, UR13, 0x40, URZ ;  /* 0x000000400d097890 */ /* 0x000fe2000fffe0ff */
[----:B------:R-:W-:Y:S03]  /*45a0*/  LOP3.LUT R25, R25, R0, RZ, 0x3c, !PT ;  /* 0x0000000019197212 */ /* 0x000fe600078e3cff */
[----:B------:R-:W-:Y:S02]  /*45b0*/  @!P4 R2UR UR16, R10 ;  /* 0x000000000a10c2ca */ /* 0x000fe400000e0000 */
[----:B------:R-:W-:Y:S01]  /*45c0*/  IMAD.U32 R11, RZ, RZ, UR8 ;  /* 0x00000008ff0b7e24 */ /* 0x000fe2000f8e00ff */
[----:B------:R-:W-:Y:S01]  /*45d0*/  @!UP1 UIADD3 UR8, UPT, UPT, UR15, 0x400, URZ ;  /* 0x000004000f089890 */ /* 0x000fe2000fffe0ff */
[----:B------:R-:W-:Y:S01]  /*45e0*/  VOTEU.ALL UP1, P4 ;  /* 0x0000000000ff7886 */ /* 0x000fe20002020000 */
[----:B------:R-:W-:Y:S02]  /*45f0*/  UPRMT UR15, UR37, 0x654, UR9 ;  /* 0x00000654250f7896 */ /* 0x000fe40008000009 */
[----:B------:R-:W-:Y:S11]  /*4600*/  @!P4 R2UR UR17, R11 ;  /* 0x000000000b11c2ca */ /* 0x000ff600000e0000 */
[----:B------:R-:W-:Y:S02]  /*4610*/  @!UPT UIADD3 URZ, UPT, UPT, URZ, URZ, URZ ;  /* 0x000000fffffff290 */ /* 0x000fe4000fffe0ff */
[----:B------:R2:W-:Y:S01]  /*4620*/  @!UP1 UTMALDG.3D [UR8], [UR16], desc[UR18] ;  /* 0x00001208100095b4 */ /* 0x0005e20008011000 */
[----:B------:R2:W-:Y:S01]  /*4630*/  @!P4 SYNCS.ARRIVE.TRANS64.RED.A0TR RZ, [UR13+0x40], R23 ;  /* 0x00004017ffffc9a7 */ /* 0x0005e2000830040d */
[----:B------:R-:W-:Y:S04]  /*4640*/  UIADD3 UR13, UPT, UPT, UR14, 0x1, URZ ;  /* 0x000000010e0d7890 */ /* 0x000fe8000fffe0ff */
[----:B------:R-:W-:Y:S04]  /*4650*/  UISETP.NE.AND UP1, UPT, UR13, 0x3, UPT ;  /* 0x000000030d00788c */ /* 0x000fe8000bf25270 */
[----:B------:R-:W-:Y:S02]  /*4660*/  USEL UR14, URZ, 0x1, UP1 ;  /* 0x00000001ff0e7887 */ /* 0x000fe40008800000 */
[----:B------:R-:W-:Y:S02]  /*4670*/  USEL UR13, UR13, URZ, UP1 ;  /* 0x000000ff0d0d7287 */ /* 0x000fe40008800000 */
[----:B------:R-:W-:Y:S02]  /*4680*/  UPLOP3.LUT UP1, UPT, UPT, UPT, UPT, 0x80, 0x8 ;  /* 0x000000000008789c */ /* 0x000fe40003f2f070 */
[----:B------:R-:W-:Y:S01]  /*4690*/  LOP3.LUT R34, R34, UR14, RZ, 0x3c, !PT ;  /* 0x0000000e22227c12 */ /* 0x000fe2000f8e3cff */
[----:B------:R-:W-:Y:S01]  /*46a0*/  SYNCS.ARRIVE.TRANS64.RED.A1T0 RZ, [UR15], RZ ;  /* 0x000000ffffff79a7 */ /* 0x000fe2000810040f */
[----:B------:R-:W-:Y:S07]  /*46b0*/  @P3 BRA `(.L_x_76) ;  /* 0xfffffff4001c3947 */ /* 0x000fee000383ffff */
[----:B------:R-:W-:Y:S01]  /*46c0*/  UIADD3 UR7, UPT, UPT, UR7, 0x58, URZ ;  /* 0x0000005807077890 */ /* 0x000fe2000fffe0ff */
[----:B------:R-:W-:-:S03]  /*46d0*/  SHF.L.U32 R3, R34, 0x1f, RZ ;  /* 0x0000001f22037819 */ /* 0x000fc600000006ff */
[----:B------:R-:W-:-:S09]  /*46e0*/  ULEA UR4, UR13, UR7, 0x3 ;  /* 0x000000070d047291 */ /* 0x000fd2000f8e18ff */
[----:B------:R-:W1:Y:S02]  /*46f0*/  SYNCS.PHASECHK.TRANS64.TRYWAIT P0, [UR4], R3 ;  /* 0x00000003ff0075a7 */ /* 0x000e640008001104 */
[----:B-1----:R-:W-:Y:S05]  /*4700*/  @!P0 BRA `(.L_x_77) ;  /* 0x0000003000448947 */ /* 0x002fea0003800000 */
.L_x_149:
        /* <DEDUP_REMOVED lines=9> */
.L_x_151:
[----:B------:R-:W-:-:S04]  /*47a0*/  UIADD3 UR5, UPT, UPT, UR5, 0x1, URZ ;  /* 0x0000000105057890 */ /* 0x000fc8000fffe0ff */
[----:B------:R-:W-:-:S04]  /*47b0*/  UISETP.NE.AND UP0, UPT, UR5, 0x3, UPT ;  /* 0x000000030500788c */ /* 0x000fc8000bf05270 */
[----:B------:R-:W-:Y:S02]  /*47c0*/  USEL UR4, URZ, 0x1, UP0 ;  /* 0x00000001ff047887 */ /* 0x000fe40008000000 */
[----:B------:R-:W-:-:S04]  /*47d0*/  USEL UR5, UR5, URZ, UP0 ;  /* 0x000000ff05057287 */ /* 0x000fc80008000000 */
[----:B------:R-:W-:Y:S01]  /*47e0*/  ULEA UR5, UR5, UR7, 0x3 ;  /* 0x0000000705057291 */ /* 0x000fe2000f8e18ff */
[----:B-1----:R-:W-:-:S04]  /*47f0*/  LOP3.LUT R3, R34, UR4, RZ, 0x3c, !PT ;  /* 0x0000000422037c12 */ /* 0x002fc8000f8e3cff */
[----:B------:R-:W-:Y:S01]  /*4800*/  SHF.L.U32 R3, R3, 0x1f, RZ ;  /* 0x0000001f03037819 */ /* 0x000fe200000006ff */
[----:B------:R-:W-:-:S07]  /*4810*/  IMAD.U32 R0, RZ, RZ, UR5 ;  /* 0x00000005ff007e24 */ /* 0x000fce000f8e00ff */
.L_x_79:
[----:B-1----:R1:W3:Y:S02]  /*4820*/  SYNCS.PHASECHK.TRANS64.TRYWAIT P0, [R0+URZ], R3 ;  /* 0x00000003000075a7 */ /* 0x0022e400080011ff */
[----:B---3--:R-:W-:Y:S05]  /*4830*/  @!P0 NANOSLEEP.SYNCS 0x989680 ;  /* 0x009896800000895d */ /* 0x008fea0003900000 */
[----:B------:R-:W3:Y:S02]  /*4840*/  @!P0 SYNCS.PHASECHK.TRANS64 P0, [R0+URZ], R3 ;  /* 0x00000003000085a7 */ /* 0x000ee400080010ff */
[----:B--23--:R-:W-:Y:S05]  /*4850*/  @P0 EXIT ;  /* 0x000000000000094d */ /* 0x00cfea0003800000 */
[----:B------:R-:W-:Y:S05]  /*4860*/  BRA `(.L_x_79) ;  /* 0xfffffffc00ec7947 */ /* 0x000fea000383ffff */
.L_x_67:
[----:B------:R-:W-:-:S06]  /*4870*/  UISETP.GE.AND UP1, UPT, UR8, 0x4, UPT ;  /* 0x000000040800788c */ /* 0x000fcc000bf26270 */
[----:B------:R-:W-:-:S13]  /*4880*/  PLOP3.LUT P0, PT, PT, PT, UP1, 0x80, 0x8 ;  /* 0x000000000008781c */ /* 0x000fda0003f0f018 */
[----:B------:R-:W-:Y:S05]  /*4890*/  @!P0 EXIT ;  /* 0x000000000000894d */ /* 0x000fea0003800000 */
[----:B------:R-:W-:Y:S01]  /*48a0*/  BAR.SYNC.DEFER_BLOCKING 0x6, 0xa0 ;  /* 0x0182800000007b1d */ /* 0x000fe20000010000 */
[C---:B------:R-:W-:Y:S01]  /*48b0*/  IMAD.SHL.U32 R0, R79.reuse, 0x20, RZ ;  /* 0x000000204f007824 */ /* 0x040fe200078e00ff */
[C---:B------:R-:W-:Y:S01]  /*48c0*/  R2P PR, R79.reuse, 0x6 ;  /* 0x000000064f007804 */ /* 0x040fe20000000000 */
[C---:B------:R-:W-:Y:S02]  /*48d0*/  IMAD.SHL.U32 R72, R79.reuse, 0x4, RZ ;  /* 0x000000044f487824 */ /* 0x040fe400078e00ff */
[C---:B------:R-:W-:Y:S01]  /*48e0*/  IMAD.U32 R32, R79.reuse, 0x10000, RZ ;  /* 0x000100004f207824 */ /* 0x040fe200078e00ff */
[----:B------:R-:W-:Y:S02]  /*48f0*/  UMOV UR48, 0x400 ;  /* 0x0000040000307882 */ /* 0x000fe40000000000 */
[----:B------:R-:W1:Y:S01]  /*4900*/  LDC R71, c[0x0][0x370] ;  /* 0x0000dc00ff477b82 */ /* 0x000e620000000800 */
[----:B------:R-:W-:Y:S01]  /*4910*/  ULEA UR48, UR37, UR48, 0x18 ;  /* 0x0000003025307291 */ /* 0x000fe2000f8ec0ff */
[C---:B------:R-:W-:Y:S01]  /*4920*/  LOP3.LUT R7, R0.reuse, 0xe0, RZ, 0xc0, !PT ;  /* 0x000000e000077812 */ /* 0x040fe200078ec0ff */
[----:B------:R-:W-:Y:S01]  /*4930*/  IMAD.SHL.U32 R5, R79, 0x10, RZ ;  /* 0x000000104f057824 */ /* 0x000fe200078e00ff */
[----:B------:R-:W-:Y:S01]  /*4940*/  LOP3.LUT R0, R0, 0x100, RZ, 0xc0, !PT ;  /* 0x0000010000007812 */ /* 0x000fe200078ec0ff */
[----:B------:R-:W-:Y:S01]  /*4950*/  IMAD.MOV.U32 R78, RZ, RZ, 0x8 ;  /* 0x00000008ff4e7424 */ /* 0x000fe200078e00ff */
[----:B------:R-:W-:Y:S01]  /*4960*/  LOP3.LUT R72, R7, 0x1c, R72, 0xf8, !PT ;  /* 0x0000001c07487812 */ /* 0x000fe200078ef848 */
[----:B------:R-:W-:Y:S01]  /*4970*/  IMAD.MOV.U32 R77, RZ, RZ, 0x10 ;  /* 0x00000010ff4d7424 */ /* 0x000fe200078e00ff */
[----:B------:R-:W2:Y:S01]  /*4980*/  LDC R28, c[0x0][0xb0c] ;  /* 0x0002c300ff1c7b82 */ /* 0x000ea20000000800 */
[----:B------:R-:W-:Y:S01]  /*4990*/  SHF.R.U32.HI R7, RZ, 0x2, R79 ;  /* 0x00000002ff077819 */ /* 0x000fe2000001164f */
[----:B------:R-:W-:Y:S01]  /*49a0*/  IMAD.MOV.U32 R30, RZ, RZ, RZ ;  /* 0x000000ffff1e7224 */ /* 0x000fe200078e00ff */
[----:B------:R-:W-:Y:S01]  /*49b0*/  LOP3.LUT R32, R32, 0x600000, RZ, 0xc0, !PT ;  /* 0x0060000020207812 */ /* 0x000fe200078ec0ff */
[----:B------:R-:W-:Y:S01]  /*49c0*/  IMAD.MOV.U32 R76, RZ, RZ, RZ ;  /* 0x000000ffff4c7224 */ /* 0x000fe200078e00ff */
[----:B------:R-:W-:Y:S01]  /*49d0*/  LOP3.LUT R5, R0, 0x600, R5, 0xf8, !PT ;  /* 0x0000060000057812 */ /* 0x000fe200078ef805 */
[----:B------:R-:W-:Y:S01]  /*49e0*/  IMAD.MOV.U32 R82, RZ, RZ, RZ ;  /* 0x000000ffff527224 */ /* 0x000fe200078e00ff */
[----:B------:R-:W-:Y:S01]  /*49f0*/  LOP3.LUT R72, R72, 0x4, R7, 0x78, !PT ;  /* 0x0000000448487812 */ /* 0x000fe200078e7807 */
[----:B------:R-:W4:Y:S01]  /*4a00*/  LDC R69, c[0x0][0xb20] ;  /* 0x0002c800ff457b82 */ /* 0x000f220000000800 */
[----:B------:R-:W3:Y:S01]  /*4a10*/  LDS R3, [UR48+0x130] ;  /* 0x00013030ff037984 */ /* 0x000ee20008000800 */
[----:B------:R-:W-:Y:S01]  /*4a20*/  LOP3.LUT R79, R79, 0x60, RZ, 0xc0, !PT ;  /* 0x000000604f4f7812 */ /* 0x000fe200078ec0ff */
[----:B------:R-:W-:Y:S01]  /*4a30*/  IMAD.MOV.U32 R75, RZ, RZ, RZ ;  /* 0x000000ffff4b7224 */ /* 0x000fe200078e00ff */
[----:B------:R-:W-:Y:S01]  /*4a40*/  LOP3.LUT R72, R5, R72, RZ, 0xfc, !PT ;  /* 0x0000004805487212 */ /* 0x000fe200078efcff */
[----:B------:R-:W1:Y:S01]  /*4a50*/  LDCU.64 UR54, c[0x0][0x348] ;  /* 0x00006900ff3677ac */ /* 0x000e620008000a00 */
[----:B------:R-:W-:-:S02]  /*4a60*/  SEL R78, R78, 0xfffffff8, !P1 ;  /* 0xfffffff84e4e7807 */ /* 0x000fc40004800000 */
[----:B------:R-:W1:Y:S01]  /*4a70*/  LDC R27, c[0x0][0xb30] ;  /* 0x0002cc00ff1b7b82 */ /* 0x000e620000000800 */
[----:B------:R-:W-:Y:S01]  /*4a80*/  SEL R77, R77, 0xfffffff0, !P2 ;  /* 0xfffffff04d4d7807 */ /* 0x000fe20005000000 */
[----:B------:R-:W1:Y:S01]  /*4a90*/  LDCU.64 UR38, c[0x0][0x888] ;  /* 0x00011100ff2677ac */ /* 0x000e620008000a00 */
[----:B------:R-:W1:Y:S05]  /*4aa0*/  LDCU.64 UR44, c[0x0][0x890] ;  /* 0x00011200ff2c77ac */ /* 0x000e6a0008000a00 */
[----:B------:R-:W1:Y:S01]  /*4ab0*/  LDC.64 R64, c[0x0][0xb10] ;  /* 0x0002c400ff407b82 */ /* 0x000e620000000a00 */
[----:B------:R-:W-:Y:S01]  /*4ac0*/  UMOV UR51, 0x1 ;  /* 0x0000000100337882 */ /* 0x000fe20000000000 */
[----:B------:R-:W-:Y:S01]  /*4ad0*/  UMOV UR56, URZ ;  /* 0x000000ff00387c82 */ /* 0x000fe20008000000 */
[----:B------:R-:W-:Y:S01]  /*4ae0*/  UIADD3 UR52, UPT, UPT, UR48, 0x400, URZ ;  /* 0x0000040030347890 */ /* 0x000fe2000fffe0ff */
[----:B------:R-:W-:Y:S01]  /*4af0*/  UMOV UR50, URZ ;  /* 0x000000ff00327c82 */ /* 0x000fe20008000000 */
[----:B------:R-:W-:-:S03]  /*4b00*/  UMOV UR49, URZ ;  /* 0x000000ff00317c82 */ /* 0x000fc60008000000 */
[----:B------:R-:W1:Y:S08]  /*4b10*/  LDC.64 R24, c[0x0][0xb18] ;  /* 0x0002c600ff187b82 */ /* 0x000e700000000a00 */
[----:B------:R-:W1:Y:S08]  /*4b20*/  LDC.64 R22, c[0x0][0xb28] ;  /* 0x0002ca00ff167b82 */ /* 0x000e700000000a00 */
[----:B------:R-:W1:Y:S01]  /*4b30*/  LDC.64 R62, c[0x0][0x8b0] ;  /* 0x00022c00ff3e7b82 */ /* 0x000e620000000a00 */
[----:B---3--:R-:W-:-:S07]  /*4b40*/  IMAD.IADD R32, R3, 0x1, R32 ;  /* 0x0000000103207824 */ /* 0x008fce00078e0220 */
[----:B------:R-:W3:Y:S08]  /*4b50*/  LDC.64 R60, c[0x0][0x8a8] ;  /* 0x00022a00ff3c7b82 */ /* 0x000ef00000000a00 */
[----:B--2-4-:R-:W1:Y:S02]  /*4b60*/  LDC R70, c[0x0][0x374] ;  /* 0x0000dd00ff467b82 */ /* 0x014e640000000800 */
.L_x_110:
[C---:B------:R-:W-:Y:S02]  /*4b70*/  LEA R0, R82.reuse, UR48, 0x3 ;  /* 0x0000003052007c11 */ /* 0x040fe4000f8e18ff */
[----:B------:R-:W-:Y:S02]  /*4b80*/  SHF.L.U32 R3, R75, 0x1f, RZ ;  /* 0x0000001f4b037819 */ /* 0x000fe400000006ff */
[----:B-1----:R-:W-:Y:S02]  /*4b90*/  LEA R16, R82, UR48, 0x4 ;  /* 0x0000003052107c11 */ /* 0x002fe4000f8e20ff */
[----:B------:R-:W2:Y:S02]  /*4ba0*/  SYNCS.PHASECHK.TRANS64.TRYWAIT P0, [R0+URZ+0x80], R3 ;  /* 0x00008003000075a7 */ /* 0x000ea400080011ff */
[----:B--2---:R-:W-:Y:S05]  /*4bb0*/  @!P0 BRA `(.L_x_80) ;  /* 0x0000002c00488947 */ /* 0x004fea0003800000 */
.L_x_152:
[----:B------:R-:W4:Y:S01]  /*4bc0*/  LDC.64 R12, c[0x0][0xb10] ;  /* 0x0002c400ff0c7b82 */ /* 0x000f220000000a00 */
[----:B------:R-:W3:Y:S01]  /*4bd0*/  LDS.128 R16, [R16+0x110] ;  /* 0x0001100010107984 */ /* 0x000ee20000000c00 */
[----:B-1----:R-:W-:Y:S01]  /*4be0*/  ISETP.NE.AND P1, PT, R27, 0x1, PT ;  /* 0x000000011b00780c */ /* 0x002fe20003f25270 */
[----:B--2---:R-:W-:Y:S01]  /*4bf0*/  VIADD R0, R0, 0x90 ;  /* 0x0000009000007836 */ /* 0x004fe20000000000 */
[----:B------:R-:W-:Y:S04]  /*4c00*/  ISETP.GE.AND P0, PT, R26, 0x1, PT ;  /* 0x000000011a00780c */ /* 0x000fe80003f06270 */
[----:B------:R-:W1:Y:S01]  /*4c10*/  LDC.64 R10, c[0x0][0xb18] ;  /* 0x0002c600ff0a7b82 */ /* 0x000e620000000a00 */
[----:B------:R-:W-:Y:S01]  /*4c20*/  PRMT R0, RZ, 0x654, R0 ;  /* 0x00000654ff007816 */ /* 0x000fe20000000000 */
[----:B------:R-:W-:Y:S01]  /*4c30*/  @!PT LDS RZ, [RZ] ;  /* 0x00000000fffff984 */ /* 0x000fe20000000800 */
[----:B------:R-:W-:Y:S01]  /*4c40*/  @!PT LDS RZ, [RZ] ;  /* 0x00000000fffff984 */ /* 0x000fe20000000800 */
[----:B------:R-:W-:Y:S01]  /*4c50*/  @!PT LDS RZ, [RZ] ;  /* 0x00000000fffff984 */ /* 0x000fe20000000800 */
[----:B------:R-:W-:Y:S01]  /*4c60*/  @!PT LDS RZ, [RZ] ;  /* 0x00000000fffff984 */ /* 0x000fe20000000800 */
[----:B------:R2:W-:Y:S06]  /*4c70*/  MEMBAR.ALL.CTA ;  /* 0x0000000000007992 */ /* 0x0005ec0000008000 */
[----:B--2---:R-:W2:Y:S01]  /*4c80*/  FENCE.VIEW.ASYNC.S ;  /* 0x00000000000073c6 */ /* 0x004ea20000000000 */
[----:B------:R-:W1:Y:S08]  /*4c90*/  @!P1 LDC R14, c[0x0][0xb20] ;  /* 0x0002c800ff0e9b82 */ /* 0x000e700000000800 */
[----:B------:R-:W1:Y:S01]  /*4ca0*/  @!P1 LDC R9, c[0x0][0xb0c] ;  /* 0x0002c300ff099b82 */ /* 0x000e620000000800 */
[----:B--2---:R2:W-:Y:S01]  /*4cb0*/  SYNCS.ARRIVE.TRANS64.RED.A1T0 RZ, [R0+URZ], RZ ;  /* 0x000000ff00ff79a7 */ /* 0x0045e200081004ff */
[----:B---3--:R-:W-:Y:S04]  /*4cc0*/  LOP3.LUT P4, RZ, R18, 0x1, RZ, 0xc0, !PT ;  /* 0x0000000112ff7812 */ /* 0x008fe8000788c0ff */
[----:B------:R-:W-:Y:S09]  /*4cd0*/  P2R R80, PR, RZ, 0x10 ;  /* 0x00000010ff507803 */ /* 0x000ff20000000000 */
[----:B------:R-:W-:Y:S02]  /*4ce0*/  @P4 MOV R31, R16 ;  /* 0x00000010001f4202 */ /* 0x000fe40000000f00 */
[----:B------:R-:W-:Y:S01]  /*4cf0*/  @P4 LOP3.LUT R29, R17, 0xffff, RZ, 0xc0, !PT ;  /* 0x0000ffff111d4812 */ /* 0x000fe200078ec0ff */
[----:B--2-4-:R-:W-:Y:S06]  /*4d00*/  @!P0 BRA `(.L_x_81) ;  /* 0x0000000000a48947 */ /* 0x014fec0003800000 */
[----:B------:R-:W-:Y:S01]  /*4d10*/  IMAD.HI.U32 R36, R70, R25, RZ ;  /* 0x0000001946247227 */ /* 0x000fe200078e00ff */
[----:B------:R-:W-:Y:S02]  /*4d20*/  ISETP.NE.AND P0, PT, R24, 0x1, PT ;  /* 0x000000011800780c */ /* 0x000fe40003f05270 */
[----:B------:R-:W-:Y:S01]  /*4d30*/  ISETP.NE.AND P2, PT, R26, 0x1, PT ;  /* 0x000000011a00780c */ /* 0x000fe20003f45270 */
[-C--:B------:R-:W-:Y:S01]  /*4d40*/  IMAD.HI.U32 R34, R71, R64.reuse, RZ ;  /* 0x0000004047227227 */ /* 0x080fe200078e00ff */
[----:B------:R-:W-:Y:S02]  /*4d50*/  SHF.R.U32.HI R37, RZ, R69, R36 ;  /* 0x00000045ff257219 */ /* 0x000fe40000011624 */
[----:B------:R-:W-:Y:S01]  /*4d60*/  ISETP.NE.AND P3, PT, R28, 0x1, PT ;  /* 0x000000011c00780c */ /* 0x000fe20003f65270 */
[----:B------:R-:W-:Y:S01]  /*4d70*/  IMAD.HI.U32 R40, R29, R25, RZ ;  /* 0x000000191d287227 */ /* 0x000fe200078e00ff */
[----:B------:R-:W-:Y:S02]  /*4d80*/  SHF.R.U32.HI R34, RZ, R65, R34 ;  /* 0x00000041ff227219 */ /* 0x000fe40000011622 */
[----:B------:R-:W-:Y:S01]  /*4d90*/  SEL R3, R70, R37, !P0 ;  /* 0x0000002546037207 */ /* 0x000fe20004000000 */
[----:B------:R-:W-:Y:S01]  /*4da0*/  IMAD.HI.U32 R38, R31, R64, RZ ;  /* 0x000000401f267227 */ /* 0x000fe200078e00ff */
[----:B------:R-:W-:Y:S03]  /*4db0*/  SEL R7, R71, R34, !P3 ;  /* 0x0000002247077207 */ /* 0x000fe60005800000 */
[-C--:B------:R-:W-:Y:S01]  /*4dc0*/  IMAD.HI.U32 R34, R3, R22.reuse, RZ ;  /* 0x0000001603227227 */ /* 0x080fe200078e00ff */
[----:B------:R-:W-:Y:S03]  /*4dd0*/  SHF.R.U32.HI R38, RZ, R65, R38 ;  /* 0x00000041ff267219 */ /* 0x000fe60000011626 */
[----:B------:R-:W-:Y:S01]  /*4de0*/  IMAD.HI.U32 R36, R7, R22, RZ ;  /* 0x0000001607247227 */ /* 0x000fe200078e00ff */
[----:B------:R-:W-:Y:S02]  /*4df0*/  @P2 SHF.R.U32.HI R3, RZ, R23, R34 ;  /* 0x00000017ff032219 */ /* 0x000fe40000011622 */
[----:B------:R-:W-:Y:S02]  /*4e00*/  SHF.R.U32.HI R34, RZ, R69, R40 ;  /* 0x00000045ff227219 */ /* 0x000fe40000011628 */
[----:B------:R-:W-:Y:S01]  /*4e10*/  @P2 SHF.R.U32.HI R7, RZ, R23, R36 ;  /* 0x00000017ff072219 */ /* 0x000fe20000011624 */
[C---:B------:R-:W-:Y:S01]  /*4e20*/  IMAD R2, R26.reuse, R3, RZ ;  /* 0x000000031a027224 */ /* 0x040fe200078e02ff */
[----:B------:R-:W-:Y:S02]  /*4e30*/  SEL R5, R29, R34, !P0 ;  /* 0x000000221d057207 */ /* 0x000fe40004000000 */
[----:B------:R-:W-:Y:S01]  /*4e40*/  SEL R3, R31, R38, !P3 ;  /* 0x000000261f037207 */ /* 0x000fe20005800000 */
[----:B------:R-:W-:Y:S01]  /*4e50*/  IMAD R4, R26, R7, RZ ;  /* 0x000000071a047224 */ /* 0x000fe200078e02ff */
[C---:B------:R-:W-:Y:S01]  /*4e60*/  ISETP.GE.AND P0, PT, R5.reuse, R2, PT ;  /* 0x000000020500720c */ /* 0x040fe20003f06270 */
[----:B------:R-:W-:Y:S03]  /*4e70*/  IMAD.HI.U32 R6, R5, R22, RZ ;  /* 0x0000001605067227 */ /* 0x000fe600078e00ff */
[----:B------:R-:W-:Y:S01]  /*4e80*/  ISETP.GE.OR P0, PT, R3, R4, P0 ;  /* 0x000000040300720c */ /* 0x000fe20000706670 */
[----:B------:R-:W-:Y:S01]  /*4e90*/  IMAD.MOV R4, RZ, RZ, -R3 ;  /* 0x000000ffff047224 */ /* 0x000fe200078e0a03 */
[-C--:B------:R-:W-:Y:S03]  /*4ea0*/  SHF.R.U32.HI R6, RZ, R23.reuse, R6 ;  /* 0x00000017ff067219 */ /* 0x080fe60000011606 */
[----:B------:R-:W-:Y:S01]  /*4eb0*/  IMAD R31, R28, R4, R31 ;  /* 0x000000041c1f7224 */ /* 0x000fe200078e021f */
[----:B------:R-:W-:Y:S05]  /*4ec0*/  SEL R15, R5, R6, !P2 ;  /* 0x00000006050f7207 */ /* 0x000fea0005000000 */
[----:B------:R-:W-:Y:S02]  /*4ed0*/  IMAD.MOV R6, RZ, RZ, -R15 ;  /* 0x000000ffff067224 */ /* 0x000fe400078e0a0f */
[C---:B------:R-:W-:Y:S04]  /*4ee0*/  @!P0 IMAD.HI.U32 R2, R3.reuse, R22, RZ ;  /* 0x0000001603028227 */ /* 0x040fe800078e00ff */
[----:B------:R-:W-:Y:S01]  /*4ef0*/  IMAD R6, R26, R6, R5 ;  /* 0x000000061a067224 */ /* 0x000fe200078e0205 */
[----:B------:R-:W-:Y:S04]  /*4f00*/  @!P0 SHF.R.U32.HI R2, RZ, R23, R2 ;  /* 0x00000017ff028219 */ /* 0x000fe80000011602 */
[----:B------:R-:W-:Y:S02]  /*4f10*/  @!P0 SEL R0, R3, R2, !P2 ;  /* 0x0000000203008207 */ /* 0x000fe40005000000 */
[----:B------:R-:W-:Y:S02]  /*4f20*/  IADD3 R2, PT, PT, -R5, RZ, RZ ;  /* 0x000000ff05027210 */ /* 0x000fe40007ffe1ff */
[----:B------:R-:W-:Y:S01]  /*4f30*/  @!P0 IADD3 R8, PT, PT, R15, -R0, RZ ;  /* 0x800000000f088210 */ /* 0x000fe20007ffe0ff */
[----:B------:R-:W-:Y:S02]  /*4f40*/  @!P0 IMAD R0, R7, R6, R0 ;  /* 0x0000000607008224 */ /* 0x000fe400078e0200 */
[----:B------:R-:W-:Y:S02]  /*4f50*/  IMAD R29, R24, R2, R29 ;  /* 0x00000002181d7224 */ /* 0x000fe400078e021d */
[----:B------:R-:W-:Y:S02]  /*4f60*/  @!P0 IMAD R5, R8, R26, R3 ;  /* 0x0000001a08058224 */ /* 0x000fe400078e0203 */
[----:B------:R-:W-:Y:S04]  /*4f70*/  @!P0 IMAD.MOV.U32 R3, RZ, RZ, R0 ;  /* 0x000000ffff038224 */ /* 0x000fe800078e0000 */
[----:B------:R-:W-:Y:S02]  /*4f80*/  IMAD R31, R3, R28, R31 ;  /* 0x0000001c031f7224 */ /* 0x000fe400078e021f */
[----:B------:R-:W-:Y:S07]  /*4f90*/  IMAD R29, R5, R24, R29 ;  /* 0x00000018051d7224 */ /* 0x000fee00078e021d */
.L_x_81:
[----:B-1----:R-:W-:Y:S01]  /*4fa0*/  @!P1 ISETP.NE.AND P0, PT, R10, 0x1, PT ;  /* 0x000000010a00980c */ /* 0x002fe20003f05270 */
[----:B------:R-:W-:Y:S01]  /*4fb0*/  @!P1 IMAD.HI.U32 R0, R31, R12, RZ ;  /* 0x0000000c1f009227 */ /* 0x000fe200078e00ff */
[----:B------:R-:W-:Y:S01]  /*4fc0*/  @!P1 ISETP.NE.AND P2, PT, R9, 0x1, PT ;  /* 0x000000010900980c */ /* 0x000fe20003f45270 */
[----:B------:R-:W-:Y:S01]  /*4fd0*/  ULOP3.LUT UP0, URZ, UR52, 0x3f0, URZ, 0xc0, !UPT ;  /* 0x000003f034ff7892 */ /* 0x000fe2000f80c0ff */
[----:B------:R-:W-:Y:S01]  /*4fe0*/  R2UR UR42, R21 ;  /* 0x00000000152a72ca */ /* 0x000fe200000e0000 */
[----:B------:R-:W-:Y:S01]  /*4ff0*/  @!P1 IMAD.HI.U32 R3, R29, R11, RZ ;  /* 0x0000000b1d039227 */ /* 0x000fe200078e00ff */
[----:B------:R-:W-:Y:S02]  /*5000*/  @!P1 SHF.R.U32.HI R0, RZ, R13, R0 ;  /* 0x0000000dff009219 */ /* 0x000fe40000011600 */
[----:B------:R-:W-:Y:S01]  /*5010*/  R2UR UR41, R20 ;  /* 0x00000000142972ca */ /* 0x000fe200000e0000 */
[----:B------:R-:W-:Y:S01]  /*5020*/  VIADD R82, R82, 0x1 ;  /* 0x0000000152527836 */ /* 0x000fe20000000000 */
[----:B------:R-:W-:Y:S02]  /*5030*/  @!P1 SHF.R.U32.HI R2, RZ, R14, R3 ;  /* 0x0000000eff029219 */ /* 0x000fe40000011603 */
[----:B------:R-:W-:Y:S02]  /*5040*/  @!P1 SEL R3, R31, R0, !P2 ;  /* 0x000000001f039207 */ /* 0x000fe40005000000 */
[----:B------:R-:W-:Y:S02]  /*5050*/  @!P1 SEL R2, R29, R2, !P0 ;  /* 0x000000021d029207 */ /* 0x000fe40004000000 */
[----:B------:R-:W-:Y:S01]  /*5060*/  @P4 SHF.R.U32.HI R74, RZ, 0x10, R17 ;  /* 0x00000010ff4a4819 */ /* 0x000fe20000011611 */
[----:B------:R-:W-:Y:S02]  /*5070*/  USHF.L.U32 UR42, UR42, 0x6, URZ ;  /* 0x000000062a2a7899 */ /* 0x000fe400080006ff */
[----:B------:R-:W-:Y:S02]  /*5080*/  @!P1 IMAD.IADD R0, R2, 0x1, -R3 ;  /* 0x0000000102009824 */ /* 0x000fe400078e0a03 */
[----:B------:R-:W-:Y:S01]  /*5090*/  @!P1 IMAD.IADD R2, R3, 0x1, -R2 ;  /* 0x0000000103029824 */ /* 0x000fe200078e0a02 */
[----:B------:R-:W-:Y:S01]  /*50a0*/  USHF.L.U32 UR41, UR41, 0x6, URZ ;  /* 0x0000000629297899 */ /* 0x000fe200080006ff */
[----:B------:R-:W-:Y:S02]  /*50b0*/  @!P1 IMAD R31, R0, R9, R31 ;  /* 0x00000009001f9224 */ /* 0x000fe400078e021f */
[----:B------:R-:W-:Y:S01]  /*50c0*/  @!P1 IMAD R29, R2, R10, R29 ;  /* 0x0000000a021d9224 */ /* 0x000fe200078e021d */
[----:B------:R-:W-:Y:S08]  /*50d0*/  BRA.U !UP0, `(.L_x_82) ;  /* 0x00000001087c7547 */ /* 0x000ff0000b800000 */
[----:B------:R-:W1:Y:S01]  /*50e0*/  LDCU.64 UR8, c[0x4][0x80] ;  /* 0x01001000ff0877ac */ /* 0x000e620008000a00 */
[----:B------:R-:W-:Y:S01]  /*50f0*/  MOV R2, 0x0 ;  /* 0x0000000000027802 */ /* 0x000fe20000000f00 */
[----:B------:R-:W-:Y:S02]  /*5100*/  HFMA2 R12, -RZ, RZ, 0, 5.9604644775390625e-08 ;  /* 0x00000001ff0c7431 */ /* 0x000fe400000001ff */
[----:B------:R-:W-:Y:S01]  /*5110*/  IMAD.MOV.U32 R8, RZ, RZ, 0x70 ;  /* 0x00000070ff087424 */ /* 0x000fe200078e00ff */
[----:B------:R2:W3:Y:S01]  /*5120*/  LDC.64 R14, c[0x4][R2] ;  /* 0x01000000020e7b82 */ /* 0x0004e20000000a00 */
[----:B------:R-:W4:Y:S01]  /*5130*/  LDCU.64 UR6, c[0x4][0x88] ;  /* 0x01001100ff0677ac */ /* 0x000f220008000a00 */
[----:B------:R-:W-:Y:S01]  /*5140*/  IMAD.MOV.U32 R13, RZ, RZ, RZ ;  /* 0x000000ffff0d7224 */ /* 0x000fe200078e00ff */
[----:B------:R-:W2:Y:S01]  /*5150*/  LDCU.64 UR4, c[0x4][0x8] ;  /* 0x01000100ff0477ac */ /* 0x000ea20008000a00 */
[----:B-1----:R-:W-:Y:S01]  /*5160*/  MOV R5, UR9 ;  /* 0x0000000900057c02 */ /* 0x002fe20008000f00 */
[----:B------:R-:W-:Y:S01]  /*5170*/  IMAD.U32 R4, RZ, RZ, UR8 ;  /* 0x00000008ff047e24 */ /* 0x000fe2000f8e00ff */
[----:B----4-:R-:W-:Y:S01]  /*5180*/  MOV R7, UR7 ;  /* 0x0000000700077c02 */ /* 0x010fe20008000f00 */
[----:B------:R-:W-:Y:S01]  /*5190*/  IMAD.U32 R6, RZ, RZ, UR6 ;  /* 0x00000006ff067e24 */ /* 0x000fe2000f8e00ff */
[----:B--2---:R-:W-:Y:S01]  /*51a0*/  MOV R11, UR5 ;  /* 0x00000005000b7c02 */ /* 0x004fe20008000f00 */
[----:B------:R-:W-:Y:S02]  /*51b0*/  IMAD.U32 R10, RZ, RZ, UR4 ;  /* 0x00000004ff0a7e24 */ /* 0x000fe4000f8e00ff */
[----:B------:R-:W-:Y:S07]  /*51c0*/  LEPC R20, `(.L_x_83) ;  /* 0x000000001014794e */ /* 0x000fee0000000000 */
[----:B---3-5:R-:W-:Y:S05]  /*51d0*/  CALL.ABS.NOINC R14 ;  /* 0x000000000e007343 */ /* 0x028fea0003c00000 */
.L_x_83:
[----:B------:R-:W1:Y:S01]  /*51e0*/  LDCU.64 UR8, c[0x4][0x80] ;  /* 0x01001000ff0877ac */ /* 0x000e620008000a00 */
[----:B------:R-:W2:Y:S01]  /*51f0*/  LDC.64 R2, c[0x4][R2] ;  /* 0x0100000002027b82 */ /* 0x000ea20000000a00 */
[----:B------:R-:W-:Y:S02]  /*5200*/  HFMA2 R12, -RZ, RZ, 0, 5.9604644775390625e-08 ;  /* 0x00000001ff0c7431 */ /* 0x000fe400000001ff */
[----:B------:R-:W-:Y:S02]  /*5210*/  IMAD.MOV.U32 R8, RZ, RZ, 0x70 ;  /* 0x00000070ff087424 */ /* 0x000fe400078e00ff */
[----:B------:R-:W-:Y:S01]  /*5220*/  IMAD.MOV.U32 R13, RZ, RZ, RZ ;  /* 0x000000ffff0d7224 */ /* 0x000fe200078e00ff */
[----:B------:R-:W3:Y:S01]  /*5230*/  LDCU.64 UR6, c[0x4][0x88] ;  /* 0x01001100ff0677ac */ /* 0x000ee20008000a00 */
[----:B------:R-:W4:Y:S01]  /*5240*/  LDCU.64 UR4, c[0x4][0x8] ;  /* 0x01000100ff0477ac */ /* 0x000f220008000a00 */
[----:B-1----:R-:W-:Y:S02]  /*5250*/  MOV R4, UR8 ;  /* 0x0000000800047c02 */ /* 0x002fe40008000f00 */
[----:B------:R-:W-:Y:S02]  /*5260*/  MOV R5, UR9 ;  /* 0x0000000900057c02 */ /* 0x000fe40008000f00 */
[----:B---3--:R-:W-:Y:S01]  /*5270*/  MOV R7, UR7 ;  /* 0x0000000700077c02 */ /* 0x008fe20008000f00 */
[----:B------:R-:W-:Y:S01]  /*5280*/  IMAD.U32 R6, RZ, RZ, UR6 ;  /* 0x00000006ff067e24 */ /* 0x000fe2000f8e00ff */
[----:B----4-:R-:W-:Y:S01]  /*5290*/  MOV R11, UR5 ;  /* 0x00000005000b7c02 */ /* 0x010fe20008000f00 */
[----:B------:R-:W-:Y:S02]  /*52a0*/  IMAD.U32 R10, RZ, RZ, UR4 ;  /* 0x00000004ff0a7e24 */ /* 0x000fe4000f8e00ff */
[----:B------:R-:W-:Y:S07]  /*52b0*/  LEPC R20, `(.L_x_82) ;  /* 0x000000001014794e */ /* 0x000fee0000000000 */
[----:B--2---:R-:W-:Y:S05]  /*52c0*/  CALL.ABS.NOINC R2 ;  /* 0x0000000002007343 */ /* 0x004fea0003c00000 */
.L_x_82:
[----:B------:R-:W-:Y:S01]  /*52d0*/  ISETP.NE.U32.AND P4, PT, R62, RZ, PT ;  /* 0x000000ff3e00720c */ /* 0x000fe20003f85070 */
[----:B------:R-:W-:Y:S01]  /*52e0*/  UISETP.NE.AND UP2, UPT, UR53, URZ, UPT ;  /* 0x000000ff3500728c */ /* 0x000fe2000bf45270 */
[----:B------:R-:W-:Y:S01]  /*52f0*/  ISETP.NE.U32.AND P2, PT, RZ, UR38, PT ;  /* 0x00000026ff007c0c */ /* 0x000fe2000bf45070 */
[----:B------:R-:W-:Y:S01]  /*5300*/  UISETP.NE.U32.AND UP1, UPT, UR44, URZ, UPT ;  /* 0x000000ff2c00728c */ /* 0x000fe2000bf25070 */
[----:B------:R-:W-:Y:S01]  /*5310*/  ISETP.NE.AND.EX P4, PT, R63, RZ, PT, P4 ;  /* 0x000000ff3f00720c */ /* 0x000fe20003f85340 */
[----:B------:R-:W-:Y:S01]  /*5320*/  UPLOP3.LUT UP0, UPT, UPT, UPT, UPT, 0x40, 0x4 ;  /* 0x000000000004789c */ /* 0x000fe20003f0e870 */
[----:B------:R-:W-:Y:S01]  /*5330*/  ISETP.NE.AND.EX P2, PT, RZ, UR39, PT, P2 ;  /* 0x00000027ff007c0c */ /* 0x000fe2000bf45320 */
[----:B------:R-:W-:Y:S01]  /*5340*/  UISETP.NE.AND.EX UP1, UPT, UR45, URZ, UPT, UP1 ;  /* 0x000000ff2d00728c */ /* 0x000fe2000bf25310 */
[----:B------:R-:W-:Y:S04]  /*5350*/  PLOP3.LUT P1, PT, PT, PT, UP2, 0x80, 0x8 ;  /* 0x000000000008781c */ /* 0x000fe80003f2f028 */
[----:B------:R-:W-:Y:S06]  /*5360*/  @UP2 UPLOP3.LUT UP0, UPT, UPT, UPT, UP1, 0x80, 0x8 ;  /* 0x000000000008289c */ /* 0x000fec0003f0f010 */
[----:B------:R-:W-:Y:S01]  /*5370*/  PLOP3.LUT P0, PT, PT, PT, UP0, 0x80, 0x8 ;  /* 0x000000000008781c */ /* 0x000fe20003f0f008 */
[----:B------:R-:W-:Y:S01]  /*5380*/  @!UPT UIADD3 URZ, UPT, UPT, URZ, URZ, URZ ;  /* 0x000000fffffff290 */ /* 0x000fe2000fffe0ff */
[----:B------:R-:W-:Y:S11]  /*5390*/  BRA.U !UP1, `(.L_x_84) ;  /* 0x0000000109387547 */ /* 0x000ff6000b800000 */
[----:B------:R-:W-:Y:S01]  /*53a0*/  UISETP.NE.U32.AND UP0, UPT, UR38, URZ, UPT ;  /* 0x000000ff2600728c */ /* 0x000fe2000bf05070 */
[----:B------:R-:W-:Y:S02]  /*53b0*/  HFMA2 R0, -RZ, RZ, 0, 5.9604644775390625e-08 ;  /* 0x00000001ff007431 */ /* 0x000fe400000001ff */
[----:B------:R-:W-:Y:S01]  /*53c0*/  IMAD.MOV.U32 R67, RZ, RZ, 0x1 ;  /* 0x00000001ff437424 */ /* 0x000fe200078e00ff */
[----:B------:R-:W-:Y:S06]  /*53d0*/  UISETP.NE.AND.EX UP0, UPT, UR39, URZ, UPT, UP0 ;  /* 0x000000ff2700728c */ /* 0x000fec000bf05300 */
[----:B------:R-:W-:Y:S05]  /*53e0*/  PLOP3.LUT P3, PT, PT, PT, UP0, 0x80, 0x8 ;  /* 0x000000000008781c */ /* 0x000fea0003f6f008 */
[----:B------:R-:W1:Y:S01]  /*53f0*/  @UP0 LDCU.64 UR6, c[0x0][0x888] ;  /* 0x00011100ff0607ac */ /* 0x000e620008000a00 */
[----:B------:R-:W-:Y:S07]  /*5400*/  @UP0 UIMAD UR4, UR36, UR44, URZ ;  /* 0x0000002c240402a4 */ /* 0x000fee000f8e02ff */
[----:B------:R-:W-:Y:S01]  /*5410*/  @!P3 PRMT R67, R0, 0x7610, R67 ;  /* 0x000076100043b816 */ /* 0x000fe20000000043 */
[----:B-1----:R-:W-:Y:S03]  /*5420*/  @UP0 UIMAD.WIDE UR6, UR4, 0x4, UR6 ;  /* 0x00000004040608a5 */ /* 0x002fe6000f8e0206 */
[----:B------:R-:W1:Y:S03]  /*5430*/  @!UP0 LDCU UR4, c[0x0][0x880] ;  /* 0x00011000ff0487ac */ /* 0x000e660008000800 */
[----:B------:R-:W-:Y:S01]  /*5440*/  IMAD.U32 R2, RZ, RZ, UR6 ;  /* 0x00000006ff027e24 */ /* 0x000fe2000f8e00ff */
[----:B------:R-:W-:Y:S05]  /*5450*/  MOV R3, UR7 ;  /* 0x0000000700037c02 */ /* 0x000fea0008000f00 */
[----:B-----5:R2:W5:Y:S02]  /*5460*/  @P3 LDG.E R35, desc[UR46][R2.64] ;  /* 0x0000002e02233981 */ /* 0x020564000c1e1900 */
[----:B-12---:R-:W-:Y:S02]  /*5470*/  @!P3 IMAD.U32 R35, RZ, RZ, UR4 ;  /* 0x00000004ff23be24 */ /* 0x006fe4000f8e00ff */
.L_x_84:
[----:B------:R-:W-:Y:S05]  /*5480*/  @!P4 BRA `(.L_x_85) ;  /* 0x000000000020c947 */ /* 0x000fea0003800000 */
[----:B------:R-:W-:Y:S04]  /*5490*/  ISETP.NE.U32.AND P3, PT, R60, RZ, PT ;  /* 0x000000ff3c00720c */ /* 0x000fe80003f65070 */
[----:B------:R-:W-:Y:S11]  /*54a0*/  ISETP.NE.AND.EX P3, PT, R61, RZ, PT, P3 ;  /* 0x000000ff3d00720c */ /* 0x000ff60003f65330 */
[----:B------:R-:W-:Y:S02]  /*54b0*/  @!UPT UIADD3 URZ, UPT, UPT, URZ, URZ, URZ ;  /* 0x000000fffffff290 */ /* 0x000fe4000fffe0ff */
[----:B------:R-:W1:Y:S01]  /*54c0*/  @P3 LDC.64 R2, c[0x0][0x8a8] ;  /* 0x00022a00ff023b82 */ /* 0x000e620000000a00 */
[----:B------:R-:W-:Y:S04]  /*54d0*/  @P3 IMAD R0, R62, UR36, RZ ;  /* 0x000000243e003c24 */ /* 0x000fe8000f8e02ff */
[----:B-1----:R-:W-:Y:S05]  /*54e0*/  @P3 IMAD.WIDE R2, R0, 0x4, R2 ;  /* 0x0000000400023825 */ /* 0x002fea00078e0202 */
[----:B-----5:R1:W5:Y:S02]  /*54f0*/  @P3 LDG.E R33, desc[UR46][R2.64] ;  /* 0x0000002e02213981 */ /* 0x020364000c1e1900 */
[----:B-1----:R-:W2:Y:S02]  /*5500*/  @!P3 LDC R33, c[0x0][0x8a0] ;  /* 0x00022800ff21bb82 */ /* 0x002ea40000000800 */
.L_x_85:
[----:B-----5:R-:W-:Y:S01]  /*5510*/  FSETP.NEU.AND P3, PT, R35, RZ, PT ;  /* 0x000000ff2300720b */ /* 0x020fe20003f6d000 */
[----:B------:R-:W-:Y:S01]  /*5520*/  ULOP3.LUT UR4, UR51, 0x1, URZ, 0x3c, !UPT ;  /* 0x0000000133047892 */ /* 0x000fe2000f8e3cff */
[----:B------:R-:W-:Y:S01]  /*5530*/  SEL R9, RZ, 0xffffffff, P2 ;  /* 0xffffffffff097807 */ /* 0x000fe20001000000 */
[----:B------:R-:W-:Y:S01]  /*5540*/  BSSY B1, `(.L_x_86) ;  /* 0x000004d000017945 */ /* 0x000fe20003800000 */
[----:B------:R-:W-:Y:S01]  /*5550*/  @P1 LOP3.LUT P2, RZ, R67, 0xff, RZ, 0xc0, !PT ;  /* 0x000000ff43ff1812 */ /* 0x000fe2000784c0ff */
[----:B------:R-:W-:Y:S01]  /*5560*/  IMAD.MOV.U32 R87, RZ, RZ, 0x1 ;  /* 0x00000001ff577424 */ /* 0x000fe200078e00ff */
[----:B------:R-:W-:Y:S01]  /*5570*/  @P1 SEL R2, RZ, 0xffffffff, P3 ;  /* 0xffffffffff021807 */ /* 0x000fe20001800000 */
[----:B------:R-:W-:Y:S01]  /*5580*/  IMAD.U32 R42, RZ, RZ, UR4 ;  /* 0x00000004ff2a7e24 */ /* 0x000fe2000f8e00ff */
[----:B------:R-:W-:Y:S01]  /*5590*/  LEA R84, R30, UR48, 0x3 ;  /* 0x000000301e547c11 */ /* 0x000fe2000f8e18ff */
[----:B------:R-:W-:Y:S01]  /*55a0*/  IMAD.U32 R43, RZ, RZ, UR56 ;  /* 0x00000038ff2b7e24 */ /* 0x000fe2000f8e00ff */
[----:B------:R-:W-:Y:S02]  /*55b0*/  @P0 SEL R2, R9, R2, !P2 ;  /* 0x0000000209020207 */ /* 0x000fe40005000000 */
[----:B------:R-:W-:Y:S02]  /*55c0*/  CS2R R46, SRZ ;  /* 0x00000000002e7805 */ /* 0x000fe4000001ff00 */
[----:B------:R-:W-:Y:S02]  /*55d0*/  SHF.L.U32 R7, R76, 0x1f, RZ ;  /* 0x0000001f4c077819 */ /* 0x000fe400000006ff */
[----:B------:R-:W-:Y:S02]  /*55e0*/  CS2R R44, SRZ ;  /* 0x00000000002c7805 */ /* 0x000fe4000001ff00 */
[----:B------:R-:W-:Y:S02]  /*55f0*/  @P1 LOP3.LUT R2, R2, 0x1, RZ, 0xc0, !PT ;  /* 0x0000000102021812 */ /* 0x000fe400078ec0ff */
[----:B------:R-:W-:Y:S02]  /*5600*/  CS2R R50, SRZ ;  /* 0x0000000000327805 */ /* 0x000fe4000001ff00 */
[----:B------:R-:W-:Y:S02]  /*5610*/  PLOP3.LUT P2, PT, PT, PT, UP1, 0x80, 0x8 ;  /* 0x000000000008781c */ /* 0x000fe40003f4f018 */
[----:B------:R-:W-:Y:S02]  /*5620*/  CS2R R48, SRZ ;  /* 0x0000000000307805 */ /* 0x000fe4000001ff00 */
[----:B------:R-:W-:Y:S01]  /*5630*/  ISETP.NE.U32.OR P5, PT, R2, 0x1, !P1 ;  /* 0x000000010200780c */ /* 0x000fe20004fa5470 */
[----:B------:R-:W-:Y:S01]  /*5640*/  IMAD.U32 R2, RZ, RZ, UR56 ;  /* 0x00000038ff027e24 */ /* 0x000fe2000f8e00ff */
[----:B------:R-:W-:Y:S02]  /*5650*/  LEA.HI R5, R30, R30, RZ, 0x1 ;  /* 0x0000001e1e057211 */ /* 0x000fe400078f08ff */
[----:B------:R-:W-:Y:S02]  /*5660*/  CS2R R54, SRZ ;  /* 0x0000000000367805 */ /* 0x000fe4000001ff00 */
[----:B------:R-:W-:Y:S02]  /*5670*/  LOP3.LUT P4, R81, R67, 0xff, RZ, 0xc0, !PT ;  /* 0x000000ff43517812 */ /* 0x000fe4000788c0ff */
[----:B------:R-:W-:Y:S02]  /*5680*/  CS2R R52, SRZ ;  /* 0x0000000000347805 */ /* 0x000fe4000001ff00 */
[----:B------:R-:W-:Y:S01]  /*5690*/  LEA R0, R2, UR48, 0x3 ;  /* 0x0000003002007c11 */ /* 0x000fe2000f8e18ff */
[C---:B------:R-:W-:Y:S01]  /*56a0*/  IMAD.SHL.U32 R3, R5.reuse, 0x20, RZ ;  /* 0x0000002005037824 */ /* 0x040fe200078e00ff */
[----:B------:R-:W-:Y:S02]  /*56b0*/  SEL R2, RZ, 0xffffffff, P3 ;  /* 0xffffffffff027807 */ /* 0x000fe40001800000 */
[----:B------:R-:W-:Y:S02]  /*56c0*/  CS2R R58, SRZ ;  /* 0x00000000003a7805 */ /* 0x000fe4000001ff00 */
[----:B------:R-:W-:Y:S02]  /*56d0*/  LOP3.LUT R5, R5, 0xffe, RZ, 0xc0, !PT ;  /* 0x00000ffe05057812 */ /* 0x000fe400078ec0ff */
[----:B------:R-:W-:Y:S02]  /*56e0*/  CS2R R56, SRZ ;  /* 0x0000000000387805 */ /* 0x000fe4000001ff00 */
[----:B------:R-:W-:Y:S02]  /*56f0*/  @P2 SEL R2, R9, R2, !P4 ;  /* 0x0000000209022207 */ /* 0x000fe40006000000 */
[----:B------:R-:W-:Y:S01]  /*5700*/  @P5 SHF.L.U32 R11, R42, 0x1f, RZ ;  /* 0x0000001f2a0b5819 */ /* 0x000fe200000006ff */
[----:B------:R-:W-:Y:S01]  /*5710*/  IMAD.IADD R34, R30, 0x1, -R5 ;  /* 0x000000011e227824 */ /* 0x000fe200078e0a05 */
[----:B------:R-:W-:Y:S02]  /*5720*/  LOP3.LUT R3, R3, 0xffffffc0, RZ, 0xc0, !PT ;  /* 0xffffffc003037812 */ /* 0x000fe400078ec0ff */
[----:B------:R-:W1:Y:S01]  /*5730*/  @P5 SYNCS.PHASECHK.TRANS64.TRYWAIT P1, [R0+URZ+0x40], R11 ;  /* 0x0000400b000055a7 */ /* 0x000e6200080211ff */
[----:B------:R-:W-:Y:S02]  /*5740*/  LOP3.LUT R2, R2, 0x1, RZ, 0xc0, !PT ;  /* 0x0000000102027812 */ /* 0x000fe400078ec0ff */
[----:B------:R-:W-:Y:S01]  /*5750*/  IMAD.IADD R3, R32, 0x1, R3 ;  /* 0x0000000120037824 */ /* 0x000fe200078e0203 */
[----:B------:R-:W-:Y:S02]  /*5760*/  P2R R83, PR, RZ, 0x20 ;  /* 0x00000020ff537803 */ /* 0x000fe40000000000 */
[----:B------:R-:W-:Y:S01]  /*5770*/  ISETP.NE.U32.AND P2, PT, R2, 0x1, PT ;  /* 0x000000010200780c */ /* 0x000fe20003f45070 */
[----:B------:R-:W-:Y:S03]  /*5780*/  IMAD R34, R34, 0x100000, R3 ;  /* 0x0010000022227824 */ /* 0x000fe600078e0203 */
[----:B------:R-:W-:Y:S01]  /*5790*/  P2R R88, PR, RZ, 0x4 ;  /* 0x00000004ff587803 */ /* 0x000fe20000000000 */
[----:B------:R3:W4:Y:S01]  /*57a0*/  SYNCS.PHASECHK.TRANS64.TRYWAIT P0, [R84+URZ+0xa0], R7 ;  /* 0x0000a007540075a7 */ /* 0x00072200080011ff */
[----:B-1----:R-:W-:Y:S01]  /*57b0*/  @P5 SEL R87, RZ, 0x1, !P1 ;  /* 0x00000001ff575807 */ /* 0x002fe20004800000 */
[----:B---3--:R-:W-:Y:S06]  /*57c0*/  @!P5 BRA `(.L_x_87) ;  /* 0x000000000090d947 */ /* 0x008fec0003800000 */
[----:B------:R-:W-:Y:S01]  /*57d0*/  HFMA2 R55, -RZ, RZ, 0, 0 ;  /* 0x00000000ff377431 */ /* 0x000fe200000001ff */
[----:B------:R-:W-:Y:S01]  /*57e0*/  ISETP.NE.AND P1, PT, R87, RZ, PT ;  /* 0x000000ff5700720c */ /* 0x000fe20003f25270 */
[----:B------:R-:W-:Y:S01]  /*57f0*/  IMAD.U32 R3, RZ, RZ, UR56 ;  /* 0x00000038ff037e24 */ /* 0x000fe2000f8e00ff */
[----:B------:R-:W-:Y:S11]  /*5800*/  BSSY B0, `(.L_x_88) ;  /* 0x0000005000007945 */ /* 0x000ff60003800000 */
[----:B------:R-:W-:Y:S05]  /*5810*/  @P1 BRA `(.L_x_89) ;  /* 0x00000000000c1947 */ /* 0x000fea0003800000 */
[----:B------:R-:W-:Y:S04]  /*5820*/  SHF.L.U32 R5, R42, 0x1f, RZ ;  /* 0x0000001f2a057819 */ /* 0x000fe800000006ff */
[----:B------:R-:W1:Y:S02]  /*5830*/  SYNCS.PHASECHK.TRANS64.TRYWAIT P1, [R0+URZ+0x40], R5 ;  /* 0x00004005000075a7 */ /* 0x000e6400080211ff */
[----:B-1----:R-:W-:Y:S05]  /*5840*/  @!P1 BRA `(.L_x_90) ;  /* 0x0000002000389947 */ /* 0x002fea0003800000 */
.L_x_89:
[----:B------:R-:W-:Y:S05]  /*5850*/  BSYNC B0 ;  /* 0x0000000000007941 */ /* 0x000fea0003800000 */
.L_x_88:
[----:B------:R-:W-:Y:S01]  /*5860*/  ISETP.NE.AND P1, PT, R88, RZ, PT ;  /* 0x000000ff5800720c */ /* 0x000fe20003f25270 */
[----:B------:R-:W-:Y:S01]  /*5870*/  IMAD.MOV.U32 R54, RZ, RZ, RZ ;  /* 0x000000ffff367224 */ /* 0x000fe200078e00ff */
[----:B------:R-:W-:Y:S02]  /*5880*/  CS2R R52, SRZ ;  /* 0x0000000000347805 */ /* 0x000fe4000001ff00 */
[----:B------:R-:W-:Y:S02]  /*5890*/  CS2R R58, SRZ ;  /* 0x00000000003a7805 */ /* 0x000fe4000001ff00 */
[----:B------:R-:W-:Y:S02]  /*58a0*/  CS2R R56, SRZ ;  /* 0x0000000000387805 */ /* 0x000fe4000001ff00 */
[----:B------:R-:W-:Y:S02]  /*58b0*/  CS2R R50, SRZ ;  /* 0x0000000000327805 */ /* 0x000fe4000001ff00 */
[----:B------:R-:W-:Y:S02]  /*58c0*/  CS2R R48, SRZ ;  /* 0x0000000000307805 */ /* 0x000fe4000001ff00 */
[----:B------:R-:W-:Y:S02]  /*58d0*/  CS2R R46, SRZ ;  /* 0x00000000002e7805 */ /* 0x000fe4000001ff00 */
[----:B------:R-:W-:Y:S01]  /*58e0*/  CS2R R44, SRZ ;  /* 0x00000000002c7805 */ /* 0x000fe2000001ff00 */
[----:B------:R-:W-:Y:S01]  /*58f0*/  @P1 IMAD R4, R3, 0x800, R72 ;  /* 0x0000080003041824 */ /* 0x000fe200078e0248 */
[----:B------:R-:W-:Y:S05]  /*5900*/  @P1 WARPSYNC.ALL ;  /* 0x0000000000001948 */ /* 0x000fea0003800000 */
[----:B------:R-:W-:Y:S01]  /*5910*/  @P1 LEA R4, R4, UR48, 0x2 ;  /* 0x0000003004041c11 */ /* 0x000fe2000f8e10ff */
[----:B------:R-:W-:Y:S04]  /*5920*/  UIADD3 UR5, UPT, UPT, UR56, 0x1, URZ ;  /* 0x0000000138057890 */ /* 0x000fe8000fffe0ff */
[----:B------:R3:W2:Y:S01]  /*5930*/  @P1 LDSM.16.M88.4 R56, [R4+0x400] ;  /* 0x000400000438183b */ /* 0x0006a20000000200 */
[----:B-1----:R-:W-:Y:S01]  /*5940*/  @P1 VIADD R0, R4, 0x400 ;  /* 0x0000040004001836 */ /* 0x002fe20000000000 */
[----:B------:R-:W-:Y:S01]  /*5950*/  UISETP.NE.AND UP0, UPT, UR5, 0x3, UPT ;  /* 0x000000030500788c */ /* 0x000fe2000bf05270 */
[C---:B------:R-:W-:Y:S02]  /*5960*/  @P1 IMAD R2, R78.reuse, 0x4, R4 ;  /* 0x000000044e021824 */ /* 0x040fe400078e0204 */
[C---:B------:R-:W-:Y:S01]  /*5970*/  @P1 IMAD R5, R77.reuse, 0x4, R0 ;  /* 0x000000044d051824 */ /* 0x040fe200078e0200 */
[----:B------:R-:W-:Y:S01]  /*5980*/  USEL UR4, URZ, 0x1, UP0 ;  /* 0x00000001ff047887 */ /* 0x000fe20008000000 */
[----:B------:R-:W-:Y:S01]  /*5990*/  @P1 IMAD R0, R77, 0x4, R4 ;  /* 0x000000044d001824 */ /* 0x000fe200078e0204 */
[----:B------:R3:W1:Y:S01]  /*59a0*/  @P1 LDSM.16.M88.4 R52, [R2+0x400] ;  /* 0x000400000234183b */ /* 0x0006620000000200 */
[----:B------:R-:W-:Y:S01]  /*59b0*/  @P1 IMAD R3, R78, 0x4, R5 ;  /* 0x000000044e031824 */ /* 0x000fe200078e0205 */
[----:B------:R-:W-:Y:S02]  /*59c0*/  USEL UR5, UR5, URZ, UP0 ;  /* 0x000000ff05057287 */ /* 0x000fe40008000000 */
[----:B------:R3:W1:Y:S01]  /*59d0*/  @P1 LDSM.16.M88.4 R48, [R0+0x400] ;  /* 0x000400000030183b */ /* 0x0006620000000200 */
[----:B------:R-:W-:Y:S03]  /*59e0*/  LOP3.LUT R42, R42, UR4, RZ, 0x3c, !PT ;  /* 0x000000042a2a7c12 */ /* 0x000fe6000f8e3cff */
[----:B------:R3:W1:Y:S01]  /*59f0*/  @P1 LDSM.16.M88.4 R44, [R3] ;  /* 0x00000000032c183b */ /* 0x0006620000000200 */
[----:B------:R-:W-:Y:S03]  /*5a00*/  IMAD.U32 R43, RZ, RZ, UR5 ;  /* 0x00000005ff2b7e24 */ /* 0x000fe6000f8e00ff */
.L_x_87:
[----:B------:R-:W-:Y:S05]  /*5a10*/  BSYNC B1 ;  /* 0x0000000000017941 */ /* 0x000fea0003800000 */
.L_x_86:
[----:B---3--:R-:W-:Y:S04]  /*5a20*/  SHF.R.U32.HI R0, RZ, 0x15, R34 ;  /* 0x00000015ff007819 */ /* 0x008fe80000011622 */
[----:B------:R-:W-:Y:S01]  /*5a30*/  LOP3.LUT P1, RZ, R0, 0x3, R73, 0x48, !PT ;  /* 0x0000000300ff7812 */ /* 0x000fe20007824849 */
[----:B------:R-:W-:Y:S01]  /*5a40*/  @!UPT UIADD3 URZ, UPT, UPT, URZ, URZ, URZ ;  /* 0x000000fffffff290 */ /* 0x000fe2000fffe0ff */
[----:B----4-:R-:W-:Y:S11]  /*5a50*/  @P0 BRA `(.L_x_91) ;  /* 0x0000000000080947 */ /* 0x010ff60003800000 */
[----:B------:R-:W3:Y:S02]  /*5a60*/  SYNCS.PHASECHK.TRANS64.TRYWAIT P0, [R84+URZ+0xa0], R7 ;  /* 0x0000a007540075a7 */ /* 0x000ee400080011ff */
[----:B---3--:R-:W-:Y:S05]  /*5a70*/  @!P0 BRA `(.L_x_92) ;  /* 0x0000001c00c08947 */ /* 0x008fea0003800000 */
.L_x_91:
[----:B------:R-:W-:Y:S05]  /*5a80*/  @!P1 BRA `(.L_x_93) ;  /* 0x0000000000409947 */ /* 0x000fea0003800000 */
[----:B------:R-:W4:Y:S01]  /*5a90*/  LDCU.64 UR8, c[0x4][0x70] ;  /* 0x01000e00ff0877ac */ /* 0x000f220008000a00 */
[----:B------:R-:W-:Y:S01]  /*5aa0*/  MOV R3, 0x0 ;  /* 0x0000000000037802 */ /* 0x000fe20000000f00 */
[----:B------:R-:W-:Y:S02]  /*5ab0*/  HFMA2 R12, -RZ, RZ, 0, 5.9604644775390625e-08 ;  /* 0x00000001ff0c7431 */ /* 0x000fe400000001ff */
[----:B------:R-:W-:Y:S02]  /*5ac0*/  IMAD.MOV.U32 R8, RZ, RZ, 0x192 ;  /* 0x00000192ff087424 */ /* 0x000fe400078e00ff */
[----:B------:R-:W-:Y:S01]  /*5ad0*/  IMAD.MOV.U32 R13, RZ, RZ, RZ ;  /* 0x000000ffff0d7224 */ /* 0x000fe200078e00ff */
[----:B------:R-:W3:Y:S01]  /*5ae0*/  LDCU.64 UR6, c[0x4][0x78] ;  /* 0x01000f00ff0677ac */ /* 0x000ee20008000a00 */
[----:B------:R-:W1:Y:S01]  /*5af0*/  LDC.64 R2, c[0x4][R3] ;  /* 0x0100000003027b82 */ /* 0x000e620000000a00 */
[----:B------:R-:W5:Y:S01]  /*5b00*/  LDCU.64 UR4, c[0x4][0x10] ;  /* 0x01000200ff0477ac */ /* 0x000f620008000a00 */
[----:B----4-:R-:W-:Y:S01]  /*5b10*/  MOV R5, UR9 ;  /* 0x0000000900057c02 */ /* 0x010fe20008000f00 */
[----:B------:R-:W-:Y:S01]  /*5b20*/  IMAD.U32 R4, RZ, RZ, UR8 ;  /* 0x00000008ff047e24 */ /* 0x000fe2000f8e00ff */
[----:B---3--:R-:W-:Y:S01]  /*5b30*/  MOV R7, UR7 ;  /* 0x0000000700077c02 */ /* 0x008fe20008000f00 */
[----:B------:R-:W-:Y:S01]  /*5b40*/  IMAD.U32 R6, RZ, RZ, UR6 ;  /* 0x00000006ff067e24 */ /* 0x000fe2000f8e00ff */
[----:B-----5:R-:W-:Y:S01]  /*5b50*/  MOV R11, UR5 ;  /* 0x00000005000b7c02 */ /* 0x020fe20008000f00 */
[----:B------:R-:W-:Y:S02]  /*5b60*/  IMAD.U32 R10, RZ, RZ, UR4 ;  /* 0x00000004ff0a7e24 */ /* 0x000fe4000f8e00ff */
[----:B------:R-:W-:Y:S07]  /*5b70*/  LEPC R20, `(.L_x_93) ;  /* 0x000000001014794e */ /* 0x000fee0000000000 */
[----:B-12---:R-:W-:Y:S05]  /*5b80*/  CALL.ABS.NOINC R2 ;  /* 0x0000000002007343 */ /* 0x006fea0003c00000 */
.L_x_93:
[----:B--2---:R-:W-:Y:S01]  /*5b90*/  LOP3.LUT R20, R56, 0xffffe000, RZ, 0xc0, !PT ;  /* 0xffffe00038147812 */ /* 0x004fe200078ec0ff */
[----:B------:R-:W-:Y:S05]  /*5ba0*/  WARPSYNC.ALL ;  /* 0x0000000000007948 */ /* 0x000fea0003800000 */
[----:B------:R-:W-:Y:S01]  /*5bb0*/  R2UR UR4, R34 ;  /* 0x00000000220472ca */ /* 0x000fe200000e0000 */
[----:B------:R-:W-:Y:S01]  /*5bc0*/  IMAD.SHL.U32 R86, R78, 0x4, RZ ;  /* 0x000000044e567824 */ /* 0x000fe200078e00ff */
[----:B------:R-:W-:Y:S01]  /*5bd0*/  LOP3.LUT R21, R57, 0xffffe000, RZ, 0xc0, !PT ;  /* 0xffffe00039157812 */ /* 0x000fe200078ec0ff */
[----:B------:R-:W-:Y:S01]  /*5be0*/  IMAD.U32 R85, RZ, RZ, UR56 ;  /* 0x00000038ff557e24 */ /* 0x000fe2000f8e00ff */
[----:B------:R-:W-:Y:S01]  /*5bf0*/  LOP3.LUT R40, R58, 0xffffe000, RZ, 0xc0, !PT ;  /* 0xffffe0003a287812 */ /* 0x000fe200078ec0ff */
[----:B------:R-:W-:Y:S01]  /*5c00*/  BSSY.RECONVERGENT B0, `(.L_x_94) ;  /* 0x0000059000007945 */ /* 0x000fe20003800200 */
[----:B-1----:R-:W-:Y:S01]  /*5c10*/  LOP3.LUT R41, R54, 0xffffe000, RZ, 0xc0, !PT ;  /* 0xffffe00036297812 */ /* 0x002fe200078ec0ff */
[----:B------:R-:W-:Y:S01]  /*5c20*/  IMAD R89, R85, 0x800, R72 ;  /* 0x0000080055597824 */ /* 0x000fe200078e0248 */
[----:B------:R-:W-:Y:S01]  /*5c30*/  ISETP.NE.AND P0, PT, R79, RZ, PT ;  /* 0x000000ff4f00720c */ /* 0x000fe20003f05270 */
[----:B------:R-:W-:Y:S03]  /*5c40*/  IMAD.SHL.U32 R85, R77, 0x4, RZ ;  /* 0x000000044d557824 */ /* 0x000fe600078e00ff */
[----:B------:R-:W-:Y:S01]  /*5c50*/  LEA R89, R89, UR48, 0x2 ;  /* 0x0000003059597c11 */ /* 0x000fe2000f8e10ff */
[----:B---3--:R-:W1:Y:S03]  /*5c60*/  LDTM.16dp128bit.x8 R4, tmem[UR4] ;  /* 0x00000004000479ee */ /* 0x008e660008180000 */
[C-C-:B------:R-:W-:Y:S02]  /*5c70*/  IADD3 R92, PT, PT, R86.reuse, 0x400, R89.reuse ;  /* 0x00000400565c7810 */ /* 0x140fe40007ffe059 */
[----:B------:R-:W-:Y:S05]  /*5c80*/  IADD3 R91, PT, PT, R85, 0x400, R89 ;  /* 0x00000400555b7810 */ /* 0x000fea0007ffe059 */
[----:B------:R-:W-:Y:S02]  /*5c90*/  IMAD.IADD R90, R86, 0x1, R91 ;  /* 0x00000001565a7824 */ /* 0x000fe400078e025b */
[C---:B-1----:R-:W-:Y:S01]  /*5ca0*/  FMUL R0, R33.reuse, R4 ;  /* 0x0000000421007220 */ /* 0x042fe20000400000 */
[C---:B------:R-:W-:Y:S01]  /*5cb0*/  FMUL R2, R33.reuse, R5 ;  /* 0x0000000521027220 */ /* 0x040fe20000400000 */
[C---:B------:R-:W-:Y:S01]  /*5cc0*/  FMUL R3, R33.reuse, R6 ;  /* 0x0000000621037220 */ /* 0x040fe20000400000 */
[----:B------:R-:W-:Y:S01]  /*5cd0*/  FMUL R7, R33, R7 ;  /* 0x0000000721077220 */ /* 0x000fe20000400000 */
[----:B------:R-:W-:Y:S01]  /*5ce0*/  FFMA R36, R35, R20, R0 ;  /* 0x0000001423247223 */ /* 0x000fe20000000000 */
[----:B------:R-:W-:Y:S01]  /*5cf0*/  LOP3.LUT R20, R59, 0xffffe000, RZ, 0xc0, !PT ;  /* 0xffffe0003b147812 */ /* 0x000fe200078ec0ff */
[C---:B------:R-:W-:Y:S01]  /*5d00*/  FFMA R37, R35.reuse, R21, R2 ;  /* 0x0000001523257223 */ /* 0x040fe20000000002 */
[----:B------:R-:W-:Y:S01]  /*5d10*/  LOP3.LUT R21, R52, 0xffffe000, RZ, 0xc0, !PT ;  /* 0xffffe00034157812 */ /* 0x000fe200078ec0ff */
[----:B------:R-:W-:Y:S01]  /*5d20*/  FFMA R38, R35, R40, R3 ;  /* 0x0000002823267223 */ /* 0x000fe20000000003 */
[----:B------:R-:W-:Y:S01]  /*5d30*/  LOP3.LUT R40, R53, 0xffffe000, RZ, 0xc0, !PT ;  /* 0xffffe00035287812 */ /* 0x000fe200078ec0ff */
[----:B------:R-:W-:Y:S01]  /*5d40*/  FMUL R4, R33, R8 ;  /* 0x0000000821047220 */ /* 0x000fe20000400000 */
[----:B------:R-:W-:Y:S01]  /*5d50*/  F2FP.TF32.F32.PACK_B R36, R36 ;  /* 0x00000024ff24723e */ /* 0x000fe200024050ff */
[----:B------:R-:W-:Y:S01]  /*5d60*/  FFMA R39, R35, R20, R7 ;  /* 0x0000001423277223 */ /* 0x000fe20000000007 */
[----:B------:R-:W-:Y:S01]  /*5d70*/  LOP3.LUT R20, R55, 0xffffe000, RZ, 0xc0, !PT ;  /* 0xffffe00037147812 */ /* 0x000fe200078ec0ff */
[C---:B------:R-:W-:Y:S01]  /*5d80*/  FMUL R5, R33.reuse, R9 ;  /* 0x0000000921057220 */ /* 0x040fe20000400000 */
[----:B------:R-:W-:Y:S01]  /*5d90*/  F2FP.TF32.F32.PACK_B R37, R37 ;  /* 0x00000025ff25723e */ /* 0x000fe200024050ff */
[C---:B------:R-:W-:Y:S01]  /*5da0*/  FMUL R6, R33.reuse, R10 ;  /* 0x0000000a21067220 */ /* 0x040fe20000400000 */
[----:B------:R-:W-:Y:S01]  /*5db0*/  F2FP.TF32.F32.PACK_B R38, R38 ;  /* 0x00000026ff26723e */ /* 0x000fe200024050ff */
[----:B------:R-:W-:Y:S01]  /*5dc0*/  FMUL R11, R33, R11 ;  /* 0x0000000b210b7220 */ /* 0x000fe20000400000 */
[----:B------:R-:W-:Y:S01]  /*5dd0*/  F2FP.TF32.F32.PACK_B R39, R39 ;  /* 0x00000027ff27723e */ /* 0x000fe200024050ff */
[C---:B------:R-:W-:Y:S01]  /*5de0*/  FFMA R4, R35.reuse, R21, R4 ;  /* 0x0000001523047223 */ /* 0x040fe20000000004 */
[----:B------:R-:W-:Y:S01]  /*5df0*/  LOP3.LUT R21, R48, 0xffffe000, RZ, 0xc0, !PT ;  /* 0xffffe00030157812 */ /* 0x000fe200078ec0ff */
[----:B------:R-:W-:Y:S01]  /*5e00*/  FFMA R5, R35, R40, R5 ;  /* 0x0000002823057223 */ /* 0x000fe20000000005 */
[----:B------:R-:W-:Y:S01]  /*5e10*/  LOP3.LUT R40, R51, 0xffffe000, RZ, 0xc0, !PT ;  /* 0xffffe00033287812 */ /* 0x000fe200078ec0ff */
[----:B------:R-:W-:Y:S01]  /*5e20*/  FFMA R6, R35, R41, R6 ;  /* 0x0000002923067223 */ /* 0x000fe20000000006 */
[----:B------:R-:W-:Y:S01]  /*5e30*/  LOP3.LUT R41, R50, 0xffffe000, RZ, 0xc0, !PT ;  /* 0xffffe00032297812 */ /* 0x000fe200078ec0ff */
[----:B------:R-:W-:Y:S01]  /*5e40*/  FMUL R8, R33, R12 ;  /* 0x0000000c21087220 */ /* 0x000fe20000400000 */
[----:B------:R-:W-:Y:S01]  /*5e50*/  F2FP.TF32.F32.PACK_B R4, R4 ;  /* 0x00000004ff04723e */ /* 0x000fe200024050ff */
[----:B------:R-:W-:Y:S01]  /*5e60*/  FFMA R7, R35, R20, R11 ;  /* 0x0000001423077223 */ /* 0x000fe2000000000b */
[----:B------:R-:W-:Y:S01]  /*5e70*/  LOP3.LUT R20, R49, 0xffffe000, RZ, 0xc0, !PT ;  /* 0xffffe00031147812 */ /* 0x000fe200078ec0ff */
[----:B------:R-:W-:Y:S01]  /*5e80*/  FMUL R9, R33, R13 ;  /* 0x0000000d21097220 */ /* 0x000fe20000400000 */
[----:B------:R-:W-:Y:S01]  /*5e90*/  F2FP.TF32.F32.PACK_B R5, R5 ;  /* 0x00000005ff05723e */ /* 0x000fe200024050ff */
[----:B------:R1:W-:Y:S01]  /*5ea0*/  STSM.16.M88.4 [R89+0x400], R36 ;  /* 0x0004002459007844 */ /* 0x0003e20000000200 */
[----:B------:R-:W-:Y:S01]  /*5eb0*/  F2FP.TF32.F32.PACK_B R6, R6 ;  /* 0x00000006ff06723e */ /* 0x000fe200024050ff */
[----:B------:R-:W-:Y:S01]  /*5ec0*/  FFMA R8, R35, R21, R8 ;  /* 0x0000001523087223 */ /* 0x000fe20000000008 */
[----:B------:R-:W-:Y:S01]  /*5ed0*/  LOP3.LUT R21, R44, 0xffffe000, RZ, 0xc0, !PT ;  /* 0xffffe0002c157812 */ /* 0x000fe200078ec0ff */
[C---:B------:R-:W-:Y:S01]  /*5ee0*/  FMUL R10, R33.reuse, R14 ;  /* 0x0000000e210a7220 */ /* 0x040fe20000400000 */
[C---:B------:R-:W-:Y:S01]  /*5ef0*/  FMUL R15, R33.reuse, R15 ;  /* 0x0000000f210f7220 */ /* 0x040fe20000400000 */
[----:B------:R-:W-:Y:S01]  /*5f00*/  FMUL R12, R33, R16 ;  /* 0x00000010210c7220 */ /* 0x000fe20000400000 */
[C---:B------:R-:W-:Y:S01]  /*5f10*/  FFMA R9, R35.reuse, R20, R9 ;  /* 0x0000001423097223 */ /* 0x040fe20000000009 */
[C---:B------:R-:W-:Y:S01]  /*5f20*/  FFMA R10, R35.reuse, R41, R10 ;  /* 0x00000029230a7223 */ /* 0x040fe2000000000a */
[C---:B------:R-:W-:Y:S01]  /*5f30*/  FFMA R11, R35.reuse, R40, R15 ;  /* 0x00000028230b7223 */ /* 0x040fe2000000000f */
[----:B------:R-:W-:Y:S01]  /*5f40*/  FFMA R12, R35, R21, R12 ;  /* 0x00000015230c7223 */ /* 0x000fe2000000000c */
[----:B------:R-:W-:Y:S01]  /*5f50*/  LOP3.LUT R20, R45, 0xffffe000, RZ, 0xc0, !PT ;  /* 0xffffe0002d147812 */ /* 0x000fe200078ec0ff */
[C---:B------:R-:W-:Y:S01]  /*5f60*/  FMUL R13, R33.reuse, R17 ;  /* 0x00000011210d7220 */ /* 0x040fe20000400000 */
[----:B------:R-:W-:Y:S01]  /*5f70*/  LOP3.LUT R21, R46, 0xffffe000, RZ, 0xc0, !PT ;  /* 0xffffe0002e157812 */ /* 0x000fe200078ec0ff */
[----:B------:R-:W-:Y:S01]  /*5f80*/  FMUL R14, R33, R18 ;  /* 0x00000012210e7220 */ /* 0x000fe20000400000 */
[----:B------:R-:W-:Y:S01]  /*5f90*/  LOP3.LUT R40, R47, 0xffffe000, RZ, 0xc0, !PT ;  /* 0xffffe0002f287812 */ /* 0x000fe200078ec0ff */
[----:B------:R-:W-:Y:S01]  /*5fa0*/  FMUL R19, R33, R19 ;  /* 0x0000001321137220 */ /* 0x000fe20000400000 */
[----:B------:R-:W-:Y:S01]  /*5fb0*/  F2FP.TF32.F32.PACK_B R7, R7 ;  /* 0x00000007ff07723e */ /* 0x000fe200024050ff */
[C---:B------:R-:W-:Y:S01]  /*5fc0*/  FFMA R13, R35.reuse, R20, R13 ;  /* 0x00000014230d7223 */ /* 0x040fe2000000000d */
[C---:B------:R-:W-:Y:S01]  /*5fd0*/  FFMA R14, R35.reuse, R21, R14 ;  /* 0x00000015230e7223 */ /* 0x040fe2000000000e */
[----:B------:R-:W-:Y:S01]  /*5fe0*/  FFMA R15, R35, R40, R19 ;  /* 0x00000028230f7223 */ /* 0x000fe20000000013 */
[----:B------:R-:W-:Y:S01]  /*5ff0*/  F2FP.TF32.F32.PACK_B R8, R8 ;  /* 0x00000008ff08723e */ /* 0x000fe200024050ff */
[----:B------:R1:W-:Y:S01]  /*6000*/  STSM.16.M88.4 [R92], R4 ;  /* 0x000000045c007844 */ /* 0x0003e20000000200 */
[----:B------:R-:W-:Y:S02]  /*6010*/  F2FP.TF32.F32.PACK_B R9, R9 ;  /* 0x00000009ff09723e */ /* 0x000fe400024050ff */
[----:B------:R-:W-:Y:S02]  /*6020*/  F2FP.TF32.F32.PACK_B R10, R10 ;  /* 0x0000000aff0a723e */ /* 0x000fe400024050ff */
[----:B------:R-:W-:Y:S02]  /*6030*/  F2FP.TF32.F32.PACK_B R11, R11 ;  /* 0x0000000bff0b723e */ /* 0x000fe400024050ff */
[----:B------:R-:W-:Y:S02]  /*6040*/  F2FP.TF32.F32.PACK_B R12, R12 ;  /* 0x0000000cff0c723e */ /* 0x000fe400024050ff */
[----:B------:R-:W-:Y:S01]  /*6050*/  F2FP.TF32.F32.PACK_B R13, R13 ;  /* 0x0000000dff0d723e */ /* 0x000fe200024050ff */
[----:B------:R1:W-:Y:S01]  /*6060*/  STSM.16.M88.4 [R91], R8 ;  /* 0x000000085b007844 */ /* 0x0003e20000000200 */
[----:B------:R-:W-:Y:S02]  /*6070*/  F2FP.TF32.F32.PACK_B R14, R14 ;  /* 0x0000000eff0e723e */ /* 0x000fe400024050ff */
[----:B------:R-:W-:Y:S05]  /*6080*/  F2FP.TF32.F32.PACK_B R15, R15 ;  /* 0x0000000fff0f723e */ /* 0x000fea00024050ff */
[----:B------:R1:W-:Y:S01]  /*6090*/  STSM.16.M88.4 [R90], R12 ;  /* 0x0000000c5a007844 */ /* 0x0003e20000000200 */
[----:B------:R-:W-:Y:S01]  /*60a0*/  @!PT LDS RZ, [RZ] ;  /* 0x00000000fffff984 */ /* 0x000fe20000000800 */
[----:B------:R-:W-:Y:S01]  /*60b0*/  @!PT LDS RZ, [RZ] ;  /* 0x00000000fffff984 */ /* 0x000fe20000000800 */
[----:B------:R-:W-:Y:S01]  /*60c0*/  @!PT LDS RZ, [RZ] ;  /* 0x00000000fffff984 */ /* 0x000fe20000000800 */
[----:B------:R-:W-:Y:S01]  /*60d0*/  @!PT LDS RZ, [RZ] ;  /* 0x00000000fffff984 */ /* 0x000fe20000000800 */
[----:B------:R2:W-:Y:S07]  /*60e0*/  MEMBAR.ALL.CTA ;  /* 0x0000000000007992 */ /* 0x0005ee0000008000 */
[----:B--2---:R-:W2:Y:S02]  /*60f0*/  FENCE.VIEW.ASYNC.S ;  /* 0x00000000000073c6 */ /* 0x004ea40000000000 */
[----:B--2---:R-:W-:Y:S06]  /*6100*/  BAR.SYNC.DEFER_BLOCKING 0x1, 0x80 ;  /* 0x0042000000007b1d */ /* 0x004fec0000010000 */
[----:B------:R-:W-:Y:S05]  /*6110*/  @P0 BRA `(.L_x_95) ;  /* 0x00000000001c0947 */ /* 0x000fea0003800000 */
[----:B------:R-:W-:Y:S02]  /*6120*/  UIADD3 UR6, UP0, UPT, UR54, 0x680, URZ ;  /* 0x0000068036067890 */ /* 0x000fe4000ff1e0ff */
[----:B------:R-:W-:Y:S02]  /*6130*/  ULEA UR4, UR56, UR48, 0xd ;  /* 0x0000003038047291 */ /* 0x000fe4000f8e68ff */
[----:B------:R-:W-:Y:S02]  /*6140*/  UIADD3.X UR7, UPT, UPT, URZ, UR55, URZ, UP0, !UPT ;  /* 0x00000037ff077290 */ /* 0x000fe400087fe4ff */
[----:B------:R-:W-:Y:S01]  /*6150*/  UIADD3 UR40, UPT, UPT, UR4, 0x400, URZ ;  /* 0x0000040004287890 */ /* 0x000fe2000fffe0ff */
[----:B------:R-:W-:Y:S08]  /*6160*/  UMOV UR43, UR36 ;  /* 0x00000024002b7c82 */ /* 0x000ff00008000000 */
[----:B------:R2:W-:Y:S02]  /*6170*/  UTMASTG.3D [UR40], [UR6] ;  /* 0x00000028060073b5 */ /* 0x0005e40008010000 */
[----:B--2---:R0:W-:Y:S02]  /*6180*/  UTMACMDFLUSH ;  /* 0x00000000000079b7 */ /* 0x0041e40000000000 */
.L_x_95:
[----:B------:R-:W-:Y:S05]  /*6190*/  BSYNC.RECONVERGENT B0 ;  /* 0x0000000000007941 */ /* 0x000fea0003800200 */
.L_x_94:
[----:B------:R-:W-:Y:S01]  /*61a0*/  UIADD3 UR40, UPT, UPT, UR56, 0x1, URZ ;  /* 0x0000000138287890 */ /* 0x000fe2000fffe0ff */
[----:B------:R-:W-:Y:S03]  /*61b0*/  BSSY.RECONVERGENT B0, `(.L_x_96) ;  /* 0x0000005000007945 */ /* 0x000fe60003800200 */
[----:B------:R-:W-:Y:S04]  /*61c0*/  UISETP.NE.AND UP0, UPT, UR40, 0x3, UPT ;  /* 0x000000032800788c */ /* 0x000fe8000bf05270 */
[----:B------:R-:W-:Y:S01]  /*61d0*/  USEL UR43, UR40, URZ, UP0 ;  /* 0x000000ff282b7287 */ /* 0x000fe20008000000 */
[----:B------:R-:W-:Y:S11]  /*61e0*/  @P0 BRA `(.L_x_97) ;  /* 0x0000000000040947 */ /* 0x000ff60003800000 */
[----:B------:R-:W-:Y:S04]  /*61f0*/  DEPBAR.LE SB0, 0x1 ;  /* 0x000080400000791a */ /* 0x000fe80000000000 */
.L_x_97:
[----:B------:R-:W-:Y:S05]  /*6200*/  BSYNC.RECONVERGENT B0 ;  /* 0x0000000000007941 */ /* 0x000fea0003800200 */
.L_x_96:
[----:B------:R-:W-:Y:S01]  /*6210*/  BAR.SYNC.DEFER_BLOCKING 0x1, 0x80 ;  /* 0x0042000000007b1d */ /* 0x000fe20000010000 */
[----:B------:R-:W-:Y:S01]  /*6220*/  ISETP.NE.AND P1, PT, R83, RZ, PT ;  /* 0x000000ff5300720c */ /* 0x000fe20003f25270 */
[----:B------:R-:W-:Y:S01]  /*6230*/  UISETP.NE.AND UP0, UPT, UR50, URZ, UPT ;  /* 0x000000ff3200728c */ /* 0x000fe2000bf05270 */
[----:B------:R-:W-:Y:S11]  /*6240*/  LEA R2, R43, UR48, 0x3 ;  /* 0x000000302b027c11 */ /* 0x000ff6000f8e18ff */
[----:B------:R-:W-:Y:S01]  /*6250*/  @P1 SHF.L.U32 R3, R42, 0x1f, RZ ;  /* 0x0000001f2a031819 */ /* 0x000fe200000006ff */
[----:B------:R-:W-:Y:S06]  /*6260*/  BRA.U !UP0, `(.L_x_98) ;  /* 0x0000000108247547 */ /* 0x000fec000b800000 */
[----:B-1----:R-:W-:Y:S01]  /*6270*/  IMAD.U32 R5, RZ, RZ, UR49 ;  /* 0x00000031ff057e24 */ /* 0x002fe2000f8e00ff */
[----:B------:R-:W-:Y:S01]  /*6280*/  MOV R0, UR37 ;  /* 0x0000002500007c02 */ /* 0x000fe20008000f00 */
[----:B------:R-:W-:Y:S03]  /*6290*/  UIADD3 UR49, UPT, UPT, UR49, 0x1, URZ ;  /* 0x0000000131317890 */ /* 0x000fe6000fffe0ff */
[----:B------:R-:W-:Y:S01]  /*62a0*/  @P1 LEA R5, R5, UR48, 0x3 ;  /* 0x0000003005051c11 */ /* 0x000fe2000f8e18ff */
[----:B------:R-:W-:Y:S04]  /*62b0*/  UISETP.NE.AND UP0, UPT, UR49, 0x3, UPT ;  /* 0x000000033100788c */ /* 0x000fe8000bf05270 */
[----:B------:R-:W-:Y:S01]  /*62c0*/  @P1 VIADD R5, R5, 0x58 ;  /* 0x0000005805051836 */ /* 0x000fe20000000000 */
[----:B------:R-:W-:Y:S04]  /*62d0*/  USEL UR49, UR49, URZ, UP0 ;  /* 0x000000ff31317287 */ /* 0x000fe80008000000 */
[----:B------:R-:W-:Y:S04]  /*62e0*/  @P1 PRMT R0, R0, 0x654, R5 ;  /* 0x0000065400001816 */ /* 0x000fe80000000005 */
[----:B------:R2:W-:Y:S04]  /*62f0*/  @P1 SYNCS.ARRIVE.TRANS64.RED.A1T0 RZ, [R0+URZ], RZ ;  /* 0x000000ff00ff19a7 */ /* 0x0005e800081004ff */
.L_x_98:
[----:B------:R-:W3:Y:S01]  /*6300*/  @P1 SYNCS.PHASECHK.TRANS64.TRYWAIT P0, [R2+URZ+0x40], R3 ;  /* 0x00004003020015a7 */ /* 0x000ee200080011ff */
[----:B------:R-:W-:Y:S01]  /*6310*/  BSSY B1, `(.L_x_99) ;  /* 0x0000017000017945 */ /* 0x000fe20003800000 */
[----:B---3--:R-:W-:Y:S03]  /*6320*/  @P1 SEL R87, RZ, 0x1, !P0 ;  /* 0x00000001ff571807 */ /* 0x008fe60004000000 */
[----:B------:R-:W-:Y:S05]  /*6330*/  @!P1 BRA `(.L_x_100) ;  /* 0x0000000000509947 */ /* 0x000fea0003800000 */
[----:B------:R-:W-:Y:S01]  /*6340*/  ISETP.NE.AND P1, PT, R88, RZ, PT ;  /* 0x000000ff5800720c */ /* 0x000fe20003f25270 */
[----:B------:R-:W-:Y:S01]  /*6350*/  BSSY B0, `(.L_x_101) ;  /* 0x000000a000007945 */ /* 0x000fe20003800000 */
[----:B------:R-:W-:Y:S11]  /*6360*/  ISETP.NE.AND P0, PT, R87, RZ, PT ;  /* 0x000000ff5700720c */ /* 0x000ff60003f05270 */
[----:B-1----:R-:W-:Y:S05]  /*6370*/  @P1 IMAD R4, R43, 0x800, R72 ;  /* 0x000008002b041824 */ /* 0x002fea00078e0248 */
[----:B------:R-:W-:Y:S05]  /*6380*/  @P1 LEA R4, R4, UR48, 0x2 ;  /* 0x0000003004041c11 */ /* 0x000fea000f8e10ff */
[--C-:B------:R-:W-:Y:S02]  /*6390*/  @P1 IMAD.IADD R3, R85, 0x1, R4.reuse ;  /* 0x0000000155031824 */ /* 0x100fe400078e0204 */
[----:B--2---:R-:W-:Y:S01]  /*63a0*/  @P1 IMAD.IADD R0, R86, 0x1, R4 ;  /* 0x0000000156001824 */ /* 0x004fe200078e0204 */
[----:B------:R-:W-:Y:S06]  /*63b0*/  @P0 BRA `(.L_x_102) ;  /* 0x00000000000c0947 */ /* 0x000fec0003800000 */
[----:B------:R-:W-:Y:S04]  /*63c0*/  SHF.L.U32 R5, R42, 0x1f, RZ ;  /* 0x0000001f2a057819 */ /* 0x000fe800000006ff */
[----:B------:R-:W1:Y:S02]  /*63d0*/  SYNCS.PHASECHK.TRANS64.TRYWAIT P0, [R2+URZ+0x40], R5 ;  /* 0x00004005020075a7 */ /* 0x000e6400080011ff */
[----:B-1----:R-:W-:Y:S05]  /*63e0*/  @!P0 BRA `(.L_x_103) ;  /* 0x0000001400788947 */ /* 0x002fea0003800000 */
.L_x_102:
[----:B------:R-:W-:Y:S05]  /*63f0*/  BSYNC B0 ;  /* 0x0000000000007941 */ /* 0x000fea0003800000 */
.L_x_101:
[----:B------:R-:W-:Y:S11]  /*6400*/  ISETP.NE.AND P0, PT, R88, RZ, PT ;  /* 0x000000ff5800720c */ /* 0x000ff60003f05270 */
[----:B------:R-:W-:Y:S02]  /*6410*/  @!UPT UIADD3 URZ, UPT, UPT, URZ, URZ, URZ ;  /* 0x000000fffffff290 */ /* 0x000fe4000fffe0ff */
[----:B-1----:R-:W-:Y:S01]  /*6420*/  @P0 IADD3 R2, PT, PT, R86, R3, RZ ;  /* 0x0000000356020210 */ /* 0x002fe20007ffe0ff */
[----:B------:R-:W-:Y:S05]  /*6430*/  @P0 WARPSYNC.ALL ;  /* 0x0000000000000948 */ /* 0x000fea0003800000 */
[----:B------:R3:W4:Y:S04]  /*6440*/  @P0 LDSM.16.M88.4 R56, [R4+0x400] ;  /* 0x000400000438083b */ /* 0x0007280000000200 */
[----:B------:R3:W1:Y:S04]  /*6450*/  @P0 LDSM.16.M88.4 R52, [R0+0x400] ;  /* 0x000400000034083b */ /* 0x0006680000000200 */
[----:B------:R3:W2:Y:S04]  /*6460*/  @P0 LDSM.16.M88.4 R48, [R3+0x400] ;  /* 0x000400000330083b */ /* 0x0006a80000000200 */
[----:B------:R3:W1:Y:S02]  /*6470*/  @P0 LDSM.16.M88.4 R44, [R2+0x400] ;  /* 0x00040000022c083b */ /* 0x0006640000000200 */
.L_x_100:
[----:B------:R-:W-:Y:S05]  /*6480*/  BSYNC B1 ;  /* 0x0000000000017941 */ /* 0x000fea0003800000 */
.L_x_99:
[----:B--23--:R-:W-:Y:S05]  /*6490*/  VIADD R0, R34, 0x20 ;  /* 0x0000002022007836 */ /* 0x00cfea0000000000 */
[----:B------:R-:W-:Y:S04]  /*64a0*/  SHF.R.U32.HI R0, RZ, 0x15, R0 ;  /* 0x00000015ff007819 */ /* 0x000fe80000011600 */
[----:B------:R-:W-:Y:S11]  /*64b0*/  LOP3.LUT P0, RZ, R0, 0x3, R73, 0x48, !PT ;  /* 0x0000000300ff7812 */ /* 0x000ff60007804849 */
[----:B------:R-:W-:Y:S02]  /*64c0*/  @!UPT UIADD3 URZ, UPT, UPT, URZ, URZ, URZ ;  /* 0x000000fffffff290 */ /* 0x000fe4000fffe0ff */
[----:B------:R-:W-:Y:S05]  /*64d0*/  @!P0 BRA `(.L_x_104) ;  /* 0x0000000000408947 */ /* 0x000fea0003800000 */
[----:B------:R-:W2:Y:S01]  /*64e0*/  LDCU.64 UR8, c[0x4][0x70] ;  /* 0x01000e00ff0877ac */ /* 0x000ea20008000a00 */
[----:B------:R-:W-:Y:S01]  /*64f0*/  MOV R3, 0x0 ;  /* 0x0000000000037802 */ /* 0x000fe20000000f00 */
[----:B-1----:R-:W-:Y:S02]  /*6500*/  HFMA2 R12, -RZ, RZ, 0, 5.9604644775390625e-08 ;  /* 0x00000001ff0c7431 */ /* 0x002fe400000001ff */
[----:B------:R-:W-:Y:S02]  /*6510*/  IMAD.MOV.U32 R8, RZ, RZ, 0x192 ;  /* 0x00000192ff087424 */ /* 0x000fe400078e00ff */
[----:B------:R-:W-:Y:S01]  /*6520*/  IMAD.MOV.U32 R13, RZ, RZ, RZ ;  /* 0x000000ffff0d7224 */ /* 0x000fe200078e00ff */
[----:B------:R-:W1:Y:S01]  /*6530*/  LDCU.64 UR6, c[0x4][0x78] ;  /* 0x01000f00ff0677ac */ /* 0x000e620008000a00 */
[----:B------:R-:W3:Y:S01]  /*6540*/  LDC.64 R2, c[0x4][R3] ;  /* 0x0100000003027b82 */ /* 0x000ee20000000a00 */
[----:B------:R-:W5:Y:S01]  /*6550*/  LDCU.64 UR4, c[0x4][0x10] ;  /* 0x01000200ff0477ac */ /* 0x000f620008000a00 */
[----:B--2---:R-:W-:Y:S01]  /*6560*/  MOV R5, UR9 ;  /* 0x0000000900057c02 */ /* 0x004fe20008000f00 */
[----:B------:R-:W-:Y:S01]  /*6570*/  IMAD.U32 R4, RZ, RZ, UR8 ;  /* 0x00000008ff047e24 */ /* 0x000fe2000f8e00ff */
[----:B-1----:R-:W-:Y:S01]  /*6580*/  MOV R7, UR7 ;  /* 0x0000000700077c02 */ /* 0x002fe20008000f00 */
[----:B------:R-:W-:Y:S01]  /*6590*/  IMAD.U32 R6, RZ, RZ, UR6 ;  /* 0x00000006ff067e24 */ /* 0x000fe2000f8e00ff */
[----:B-----5:R-:W-:Y:S01]  /*65a0*/  MOV R11, UR5 ;  /* 0x00000005000b7c02 */ /* 0x020fe20008000f00 */
[----:B------:R-:W-:Y:S02]  /*65b0*/  IMAD.U32 R10, RZ, RZ, UR4 ;  /* 0x00000004ff0a7e24 */ /* 0x000fe4000f8e00ff */
[----:B------:R-:W-:Y:S07]  /*65c0*/  LEPC R20, `(.L_x_104) ;  /* 0x000000001014794e */ /* 0x000fee0000000000 */
[----:B---34-:R-:W-:Y:S05]  /*65d0*/  CALL.ABS.NOINC R2 ;  /* 0x0000000002007343 */ /* 0x018fea0003c00000 */
.L_x_104:
[----:B------:R-:W-:Y:S01]  /*65e0*/  ISETP.NE.AND P0, PT, R79, RZ, PT ;  /* 0x000000ff4f00720c */ /* 0x000fe20003f05270 */
[----:B------:R-:W-:Y:S05]  /*65f0*/  WARPSYNC.ALL ;  /* 0x0000000000007948 */ /* 0x000fea0003800000 */
[----:B------:R-:W-:Y:S01]  /*6600*/  R2UR UR4, R34 ;  /* 0x00000000220472ca */ /* 0x000fe200000e0000 */
[----:B------:R-:W-:Y:S01]  /*6610*/  IMAD.U32 R87, RZ, RZ, UR43 ;  /* 0x0000002bff577e24 */ /* 0x000fe2000f8e00ff */
[----:B------:R-:W-:Y:S01]  /*6620*/  R2UR UR5, R84 ;  /* 0x00000000540572ca */ /* 0x000fe200000e0000 */
[----:B------:R-:W-:Y:S01]  /*6630*/  BSSY.RECONVERGENT B0, `(.L_x_105) ;  /* 0x0000060000007945 */ /* 0x000fe20003800200 */
[----:B----4-:R-:W-:Y:S01]  /*6640*/  LOP3.LUT R0, R56, 0xffffe000, RZ, 0xc0, !PT ;  /* 0xffffe00038007812 */ /* 0x010fe200078ec0ff */
[----:B------:R-:W-:Y:S01]  /*6650*/  IMAD R87, R87, 0x800, R72 ;  /* 0x0000080057577824 */ /* 0x000fe200078e0248 */
[----:B------:R-:W-:Y:S02]  /*6660*/  LOP3.LUT R2, R57, 0xffffe000, RZ, 0xc0, !PT ;  /* 0xffffe00039027812 */ /* 0x000fe400078ec0ff */
[----:B------:R-:W-:Y:S02]  /*6670*/  LOP3.LUT R3, R58, 0xffffe000, RZ, 0xc0, !PT ;  /* 0xffffe0003a037812 */ /* 0x000fe400078ec0ff */
[----:B------:R-:W-:Y:S02]  /*6680*/  LOP3.LUT R20, R59, 0xffffe000, RZ, 0xc0, !PT ;  /* 0xffffe0003b147812 */ /* 0x000fe400078ec0ff */
[----:B-1----:R-:W-:Y:S01]  /*6690*/  LOP3.LUT R21, R52, 0xffffe000, RZ, 0xc0, !PT ;  /* 0xffffe00034157812 */ /* 0x002fe200078ec0ff */
[----:B------:R-:W1:Y:S01]  /*66a0*/  LDTM.16dp128bit.x8 R4, tmem[UR4+0x20] ;  /* 0x00002004000479ee */ /* 0x000e620008180000 */
[----:B------:R-:W-:Y:S01]  /*66b0*/  LOP3.LUT R36, R53, 0xffffe000, RZ, 0xc0, !PT ;  /* 0xffffe00035247812 */ /* 0x000fe200078ec0ff */
[----:B------:R-:W-:Y:S01]  /*66c0*/  UIADD3 UR5, UPT, UPT, UR5, 0xc0, URZ ;  /* 0x000000c005057890 */ /* 0x000fe2000fffe0ff */
[----:B------:R-:W-:Y:S01]  /*66d0*/  LOP3.LUT R37, R54, 0xffffe000, RZ, 0xc0, !PT ;  /* 0xffffe00036257812 */ /* 0x000fe200078ec0ff */
[----:B------:R-:W-:Y:S01]  /*66e0*/  NOP ;  /* 0x0000000000007918 */ /* 0x000fe20000000000 */
[----:B------:R-:W-:Y:S01]  /*66f0*/  LOP3.LUT R38, R55, 0xffffe000, RZ, 0xc0, !PT ;  /* 0xffffe00037267812 */ /* 0x000fe200078ec0ff */
[----:B------:R-:W-:Y:S01]  /*6700*/  UPRMT UR5, UR37, 0x654, UR5 ;  /* 0x0000065425057896 */ /* 0x000fe20008000005 */
[----:B------:R-:W-:Y:S02]  /*6710*/  LOP3.LUT R39, R48, 0xffffe000, RZ, 0xc0, !PT ;  /* 0xffffe00030277812 */ /* 0x000fe400078ec0ff */
[----:B------:R-:W-:Y:S02]  /*6720*/  LOP3.LUT R40, R49, 0xffffe000, RZ, 0xc0, !PT ;  /* 0xffffe00031287812 */ /* 0x000fe400078ec0ff */
[----:B------:R-:W-:Y:S02]  /*6730*/  LOP3.LUT R41, R50, 0xffffe000, RZ, 0xc0, !PT ;  /* 0xffffe00032297812 */ /* 0x000fe400078ec0ff */
[----:B------:R-:W-:Y:S02]  /*6740*/  LOP3.LUT R42, R51, 0xffffe000, RZ, 0xc0, !PT ;  /* 0xffffe000332a7812 */ /* 0x000fe400078ec0ff */
[----:B------:R-:W-:Y:S01]  /*6750*/  LOP3.LUT R43, R44, 0xffffe000, RZ, 0xc0, !PT ;  /* 0xffffe0002c2b7812 */ /* 0x000fe200078ec0ff */
[----:B-1----:R-:W-:Y:S01]  /*6760*/  SYNCS.ARRIVE.TRANS64.RED.A1T0 RZ, [UR5], RZ ;  /* 0x000000ffffff79a7 */ /* 0x002fe20008100405 */
[----:B------:R-:W-:Y:S02]  /*6770*/  LOP3.LUT R44, R45, 0xffffe000, RZ, 0xc0, !PT ;  /* 0xffffe0002d2c7812 */ /* 0x000fe400078ec0ff */
[----:B------:R-:W-:Y:S02]  /*6780*/  LEA R87, R87, UR48, 0x2 ;  /* 0x0000003057577c11 */ /* 0x000fe4000f8e10ff */
[----:B------:R-:W-:Y:S02]  /*6790*/  LOP3.LUT R45, R46, 0xffffe000, RZ, 0xc0, !PT ;  /* 0xffffe0002e2d7812 */ /* 0x000fe400078ec0ff */
[----:B------:R-:W-:Y:S01]  /*67a0*/  LOP3.LUT R46, R47, 0xffffe000, RZ, 0xc0, !PT ;  /* 0xffffe0002f2e7812 */ /* 0x000fe200078ec0ff */
[C---:B------:R-:W-:Y:S01]  /*67b0*/  FMUL R4, R33.reuse, R4 ;  /* 0x0000000421047220 */ /* 0x040fe20000400000 */
[C-C-:B------:R-:W-:Y:S01]  /*67c0*/  IADD3 R84, PT, PT, R86.reuse, 0x400, R87.reuse ;  /* 0x0000040056547810 */ /* 0x140fe20007ffe057 */
[----:B------:R-:W-:Y:S01]  /*67d0*/  FMUL R5, R33, R5 ;  /* 0x0000000521057220 */ /* 0x000fe20000400000 */
[----:B------:R-:W-:Y:S01]  /*67e0*/  IADD3 R85, PT, PT, R85, 0x400, R87 ;  /* 0x0000040055557810 */ /* 0x000fe20007ffe057 */
[C---:B------:R-:W-:Y:S01]  /*67f0*/  FMUL R6, R33.reuse, R6 ;  /* 0x0000000621067220 */ /* 0x040fe20000400000 */
[----:B------:R-:W-:Y:S01]  /*6800*/  FMUL R7, R33, R7 ;  /* 0x0000000721077220 */ /* 0x000fe20000400000 */
[----:B------:R-:W-:Y:S01]  /*6810*/  FFMA R4, R35, R0, R4 ;  /* 0x0000000023047223 */ /* 0x000fe20000000004 */
[----:B------:R-:W-:Y:S01]  /*6820*/  FMUL R8, R33, R8 ;  /* 0x0000000821087220 */ /* 0x000fe20000400000 */
[----:B------:R-:W-:Y:S01]  /*6830*/  FFMA R5, R35, R2, R5 ;  /* 0x0000000223057223 */ /* 0x000fe20000000005 */
[----:B------:R-:W-:Y:S01]  /*6840*/  FMUL R9, R33, R9 ;  /* 0x0000000921097220 */ /* 0x000fe20000400000 */
[----:B------:R-:W-:Y:S01]  /*6850*/  FFMA R6, R35, R3, R6 ;  /* 0x0000000323067223 */ /* 0x000fe20000000006 */
[----:B------:R-:W-:Y:S01]  /*6860*/  F2FP.TF32.F32.PACK_B R4, R4 ;  /* 0x00000004ff04723e */ /* 0x000fe200024050ff */
[----:B------:R-:W-:Y:S01]  /*6870*/  FMUL R10, R33, R10 ;  /* 0x0000000a210a7220 */ /* 0x000fe20000400000 */
[----:B------:R-:W-:Y:S01]  /*6880*/  F2FP.TF32.F32.PACK_B R5, R5 ;  /* 0x00000005ff05723e */ /* 0x000fe200024050ff */
[----:B------:R-:W-:Y:S01]  /*6890*/  FFMA R7, R35, R20, R7 ;  /* 0x0000001423077223 */ /* 0x000fe20000000007 */
[----:B------:R-:W-:Y:S01]  /*68a0*/  FMUL R11, R33, R11 ;  /* 0x0000000b210b7220 */ /* 0x000fe20000400000 */
        /* <DEDUP_REMOVED lines=8> */
[----:B------:R-:W-:Y:S01]  /*6930*/  F2FP.TF32.F32.PACK_B R6, R6 ;  /* 0x00000006ff06723e */ /* 0x000fe200024050ff */
[----:B------:R-:W-:Y:S01]  /*6940*/  FFMA R12, R35, R39, R12 ;  /* 0x00000027230c7223 */ /* 0x000fe2000000000c */
[----:B------:R-:W-:Y:S01]  /*6950*/  F2FP.TF32.F32.PACK_B R7, R7 ;  /* 0x00000007ff07723e */ /* 0x000fe200024050ff */
[----:B------:R-:W-:Y:S01]  /*6960*/  FMUL R16, R33, R16 ;  /* 0x0000001021107220 */ /* 0x000fe20000400000 */
[----:B------:R-:W-:Y:S01]  /*6970*/  FFMA R13, R35, R40, R13 ;  /* 0x00000028230d7223 */ /* 0x000fe2000000000d */
[----:B------:R-:W-:Y:S01]  /*6980*/  FMUL R17, R33, R17 ;  /* 0x0000001121117220 */ /* 0x000fe20000400000 */
[----:B------:R-:W-:Y:S01]  /*6990*/  FFMA R14, R35, R41, R14 ;  /* 0x00000029230e7223 */ /* 0x000fe2000000000e */
[----:B------:R1:W-:Y:S01]  /*69a0*/  STSM.16.M88.4 [R87+0x400], R4 ;  /* 0x0004000457007844 */ /* 0x0003e20000000200 */
[----:B------:R-:W-:Y:S01]  /*69b0*/  FMUL R18, R33, R18 ;  /* 0x0000001221127220 */ /* 0x000fe20000400000 */
[----:B------:R-:W-:Y:S01]  /*69c0*/  FFMA R15, R35, R42, R15 ;  /* 0x0000002a230f7223 */ /* 0x000fe2000000000f */
[----:B------:R-:W-:Y:S01]  /*69d0*/  FMUL R19, R33, R19 ;  /* 0x0000001321137220 */ /* 0x000fe20000400000 */
[----:B------:R-:W-:Y:S01]  /*69e0*/  F2FP.TF32.F32.PACK_B R8, R8 ;  /* 0x00000008ff08723e */ /* 0x000fe200024050ff */
[C---:B------:R-:W-:Y:S01]  /*69f0*/  FFMA R16, R35.reuse, R43, R16 ;  /* 0x0000002b23107223 */ /* 0x040fe20000000010 */
[----:B------:R-:W-:Y:S01]  /*6a00*/  F2FP.TF32.F32.PACK_B R9, R9 ;  /* 0x00000009ff09723e */ /* 0x000fe200024050ff */
[C---:B------:R-:W-:Y:S01]  /*6a10*/  FFMA R17, R35.reuse, R44, R17 ;  /* 0x0000002c23117223 */ /* 0x040fe20000000011 */
[----:B------:R-:W-:Y:S01]  /*6a20*/  F2FP.TF32.F32.PACK_B R10, R10 ;  /* 0x0000000aff0a723e */ /* 0x000fe200024050ff */
[C---:B------:R-:W-:Y:S01]  /*6a30*/  FFMA R18, R35.reuse, R45, R18 ;  /* 0x0000002d23127223 */ /* 0x040fe20000000012 */
[----:B------:R-:W-:Y:S01]  /*6a40*/  F2FP.TF32.F32.PACK_B R11, R11 ;  /* 0x0000000bff0b723e */ /* 0x000fe200024050ff */
[----:B------:R-:W-:Y:S01]  /*6a50*/  FFMA R19, R35, R46, R19 ;  /* 0x0000002e23137223 */ /* 0x000fe20000000013 */
[----:B------:R-:W-:Y:S01]  /*6a60*/  F2FP.TF32.F32.PACK_B R12, R12 ;  /* 0x0000000cff0c723e */ /* 0x000fe200024050ff */
[----:B------:R-:W-:Y:S01]  /*6a70*/  IMAD.IADD R86, R86, 0x1, R85 ;  /* 0x0000000156567824 */ /* 0x000fe200078e0255 */
[----:B------:R-:W-:Y:S01]  /*6a80*/  F2FP.TF32.F32.PACK_B R13, R13 ;  /* 0x0000000dff0d723e */ /* 0x000fe200024050ff */
[----:B------:R1:W-:Y:S01]  /*6a90*/  STSM.16.M88.4 [R84], R8 ;  /* 0x0000000854007844 */ /* 0x0003e20000000200 */
        /* <DEDUP_REMOVED lines=18> */
[----:B------:R-:W-:Y:S02]  /*6bc0*/  UIADD3 UR5, UPT, UPT, UR41, 0x20, URZ ;  /* 0x0000002029057890 */ /* 0x000fe4000fffe0ff */
[----:B------:R-:W-:Y:S02]  /*6bd0*/  UIADD3 UR4, UPT, UPT, UR10, 0x400, URZ ;  /* 0x000004000a047890 */ /* 0x000fe4000fffe0ff */
[----:B------:R-:W-:Y:S01]  /*6be0*/  UIADD3.X UR9, UPT, UPT, URZ, UR55, URZ, UP0, !UPT ;  /* 0x00000037ff097290 */ /* 0x000fe200087fe4ff */
[----:B------:R-:W-:Y:S01]  /*6bf0*/  UMOV UR6, UR42 ;  /* 0x0000002a00067c82 */ /* 0x000fe20008000000 */
[----:B------:R-:W-:Y:S07]  /*6c00*/  UMOV UR7, UR36 ;  /* 0x0000002400077c82 */ /* 0x000fee0008000000 */
[----:B------:R2:W-:Y:S02]  /*6c10*/  UTMASTG.3D [UR4], [UR8] ;  /* 0x00000004080073b5 */ /* 0x0005e40008010000 */
[----:B--2---:R0:W-:Y:S02]  /*6c20*/  UTMACMDFLUSH ;  /* 0x00000000000079b7 */ /* 0x0041e40000000000 */
.L_x_106:
[----:B------:R-:W-:Y:S05]  /*6c30*/  BSYNC.RECONVERGENT B0 ;  /* 0x0000000000007941 */ /* 0x000fea0003800200 */
.L_x_105:
[----:B------:R-:W-:Y:S01]  /*6c40*/  UIADD3 UR43, UPT, UPT, UR43, 0x1, URZ ;  /* 0x000000012b2b7890 */ /* 0x000fe2000fffe0ff */
[----:B------:R-:W-:Y:S03]  /*6c50*/  BSSY.RECONVERGENT B0, `(.L_x_107) ;  /* 0x0000008000007945 */ /* 0x000fe60003800200 */
[----:B------:R-:W-:Y:S04]  /*6c60*/  UISETP.NE.AND UP0, UPT, UR43, 0x3, UPT ;  /* 0x000000032b00788c */ /* 0x000fe8000bf05270 */
[----:B------:R-:W-:Y:S02]  /*6c70*/  UISETP.EQ.XOR UP1, UPT, UR40, 0x3, !UP0 ;  /* 0x000000032800788c */ /* 0x000fe4000c722a70 */
[----:B------:R-:W-:Y:S02]  /*6c80*/  USEL UR56, UR43, URZ, UP0 ;  /* 0x000000ff2b387287 */ /* 0x000fe40008000000 */
[----:B------:R-:W-:Y:S04]  /*6c90*/  USEL UR4, URZ, 0x1, !UP1 ;  /* 0x00000001ff047887 */ /* 0x000fe8000c800000 */
[----:B------:R-:W-:Y:S01]  /*6ca0*/  ULOP3.LUT UR51, UR51, UR4, URZ, 0x3c, !UPT ;  /* 0x0000000433337292 */ /* 0x000fe2000f8e3cff */
[----:B------:R-:W-:Y:S11]  /*6cb0*/  @P0 BRA `(.L_x_108) ;  /* 0x0000000000040947 */ /* 0x000ff60003800000 */
[----:B------:R-:W-:Y:S04]  /*6cc0*/  DEPBAR.LE SB0, 0x1 ;  /* 0x000080400000791a */ /* 0x000fe80000000000 */
.L_x_108:
[----:B------:R-:W-:Y:S05]  /*6cd0*/  BSYNC.RECONVERGENT B0 ;  /* 0x0000000000007941 */ /* 0x000fea0003800200 */
.L_x_107:
[----:B------:R-:W-:Y:S01]  /*6ce0*/  BAR.SYNC.DEFER_BLOCKING 0x1, 0x80 ;  /* 0x0042000000007b1d */ /* 0x000fe20000010000 */
[----:B------:R-:W-:Y:S01]  /*6cf0*/  UISETP.NE.AND UP0, UPT, UR50, -0x2, UPT ;  /* 0xfffffffe3200788c */ /* 0x000fe2000bf05270 */
[----:B------:R-:W-:Y:S08]  /*6d00*/  IADD3 R0, PT, PT, R30, 0x1, RZ ;  /* 0x000000011e007810 */ /* 0x000ff00007ffe0ff */
[----:B------:R-:W-:Y:S05]  /*6d10*/  BRA.U !UP0, `(.L_x_109) ;  /* 0x0000000108287547 */ /* 0x000fea000b800000 */
[----:B------:R-:W-:Y:S01]  /*6d20*/  ISETP.NE.AND P0, PT, R83, RZ, PT ;  /* 0x000000ff5300720c */ /* 0x000fe20003f05270 */
[----:B------:R-:W-:Y:S01]  /*6d30*/  IMAD.U32 R3, RZ, RZ, UR49 ;  /* 0x00000031ff037e24 */ /* 0x000fe2000f8e00ff */
[----:B------:R-:W-:Y:S01]  /*6d40*/  UIADD3 UR49, UPT, UPT, UR49, 0x1, URZ ;  /* 0x0000000131317890 */ /* 0x000fe2000fffe0ff */
[----:B------:R-:W-:Y:S03]  /*6d50*/  IMAD.U32 R2, RZ, RZ, UR37 ;  /* 0x00000025ff027e24 */ /* 0x000fe6000f8e00ff */
[----:B------:R-:W-:Y:S04]  /*6d60*/  UISETP.NE.AND UP0, UPT, UR49, 0x3, UPT ;  /* 0x000000033100788c */ /* 0x000fe8000bf05270 */
[----:B------:R-:W-:Y:S03]  /*6d70*/  USEL UR49, UR49, URZ, UP0 ;  /* 0x000000ff31317287 */ /* 0x000fe60008000000 */
[----:B------:R-:W-:Y:S05]  /*6d80*/  @P0 LEA R3, R3, UR48, 0x3 ;  /* 0x0000003003030c11 */ /* 0x000fea000f8e18ff */
[----:B------:R-:W-:Y:S05]  /*6d90*/  @P0 VIADD R3, R3, 0x58 ;  /* 0x0000005803030836 */ /* 0x000fea0000000000 */
[----:B------:R-:W-:Y:S04]  /*6da0*/  @P0 PRMT R2, R2, 0x654, R3 ;  /* 0x0000065402020816 */ /* 0x000fe80000000003 */
[----:B------:R2:W-:Y:S03]  /*6db0*/  @P0 SYNCS.ARRIVE.TRANS64.RED.A1T0 RZ, [R2+URZ], RZ ;  /* 0x000000ff02ff09a7 */ /* 0x0005e600081004ff */
.L_x_109:
[----:B------:R-:W-:Y:S01]  /*6dc0*/  ISETP.NE.AND P2, PT, R80, RZ, PT ;  /* 0x000000ff5000720c */ /* 0x000fe20003f45270 */
[----:B------:R-:W-:Y:S01]  /*6dd0*/  UIADD3 UR50, UPT, UPT, UR50, 0x2, URZ ;  /* 0x0000000232327890 */ /* 0x000fe2000fffe0ff */
[----:B------:R-:W-:Y:S01]  /*6de0*/  ISETP.NE.AND P0, PT, R82, 0x2, PT ;  /* 0x000000025200780c */ /* 0x000fe20003f05270 */
[----:B------:R-:W-:Y:S01]  /*6df0*/  IMAD.IADD R20, R29, 0x1, R66 ;  /* 0x000000011d147824 */ /* 0x000fe200078e0242 */
[----:B------:R-:W-:Y:S01]  /*6e00*/  ISETP.NE.AND P1, PT, R0, 0x4, PT ;  /* 0x000000040000780c */ /* 0x000fe20003f25270 */
[----:B------:R-:W-:Y:S01]  /*6e10*/  IMAD.IADD R21, R31, 0x1, R68 ;  /* 0x000000011f157824 */ /* 0x000fe200078e0244 */
[----:B--2---:R-:W-:Y:S02]  /*6e20*/  SEL R2, RZ, 0x1, P0 ;  /* 0x00000001ff027807 */ /* 0x004fe40000000000 */
[----:B------:R-:W-:Y:S02]  /*6e30*/  SEL R3, RZ, 0x1, P1 ;  /* 0x00000001ff037807 */ /* 0x000fe40000800000 */
[----:B------:R-:W-:Y:S02]  /*6e40*/  LOP3.LUT R75, R75, R2, RZ, 0x3c, !PT ;  /* 0x000000024b4b7212 */ /* 0x000fe400078e3cff */
[----:B------:R-:W-:Y:S02]  /*6e50*/  LOP3.LUT R76, R76, R3, RZ, 0x3c, !PT ;  /* 0x000000034c4c7212 */ /* 0x000fe400078e3cff */
[----:B------:R-:W-:Y:S02]  /*6e60*/  @P2 R2UR UR36, R74 ;  /* 0x000000004a2422ca */ /* 0x000fe400000e0000 */
[----:B------:R-:W-:Y:S02]  /*6e70*/  SEL R82, R82, RZ, P0 ;  /* 0x000000ff52527207 */ /* 0x000fe40000000000 */
[----:B------:R-:W-:Y:S01]  /*6e80*/  SEL R30, R0, RZ, P1 ;  /* 0x000000ff001e7207 */ /* 0x000fe20000800000 */
[----:B------:R-:W-:Y:S10]  /*6e90*/  @P2 BRA `(.L_x_110) ;  /* 0xffffffdc00342947 */ /* 0x000ff4000383ffff */
[----:B------:R-:W-:-:S09]  /*6ea0*/  UISETP.NE.AND UP0, UPT, UR53, URZ, UPT ;  /* 0x000000ff3500728c */ /* 0x000fd2000bf05270 */
[----:B------:R-:W-:Y:S05]  /*6eb0*/  BRA.U !UP0, `(.L_x_111) ;  /* 0x0000000108487547 */ /* 0x000fea000b800000 */
[----:B------:R-:W2:Y:S02]  /*6ec0*/  LDCU.64 UR4, c[0x0][0x890] ;  /* 0x00011200ff0477ac */ /* 0x000ea40008000a00 */
[----:B--2---:R-:W-:-:S04]  /*6ed0*/  UISETP.NE.U32.AND UP0, UPT, UR4, URZ, UPT ;  /* 0x000000ff0400728c */ /* 0x004fc8000bf05070 */
[----:B------:R-:W-:-:S09]  /*6ee0*/  UISETP.NE.AND.EX UP0, UPT, UR5, URZ, UPT, UP0 ;  /* 0x000000ff0500728c */ /* 0x000fd2000bf05300 */
[----:B------:R-:W-:Y:S05]  /*6ef0*/  BRA.U UP0, `(.L_x_112) ;  /* 0x00000001000c7547 */ /* 0x000fea000b800000 */
[----:B------:R-:W-:-:S13]  /*6f00*/  FSETP.NEU.AND P0, PT, R35, RZ, PT ;  /* 0x000000ff2300720b */ /* 0x000fda0003f0d000 */
[----:B------:R-:W-:Y:S05]  /*6f10*/  @!P0 EXIT ;  /* 0x000000000000894d */ /* 0x000fea0003800000 */
[----:B------:R-:W-:Y:S05]  /*6f20*/  BRA `(.L_x_111) ;  /* 0x00000000002c7947 */ /* 0x000fea0003800000 */
.L_x_112:
[----:B------:R-:W-:Y:S01]  /*6f30*/  ISETP.NE.AND P0, PT, R81, RZ, PT ;  /* 0x000000ff5100720c */ /* 0x000fe20003f05270 */
[----:B------:R-:W-:-:S12]  /*6f40*/  BSSY.RECONVERGENT B0, `(.L_x_111) ;  /* 0x0000009000007945 */ /* 0x000fd80003800200 */
[----:B------:R-:W-:Y:S05]  /*6f50*/  @P0 BRA `(.L_x_113) ;  /* 0x0000000000140947 */ /* 0x000fea0003800000 */
[----:B------:R-:W2:Y:S02]  /*6f60*/  LDCU.64 UR4, c[0x0][0x888] ;  /* 0x00011100ff0477ac */ /* 0x000ea40008000a00 */
[----:B--2---:R-:W-:-:S04]  /*6f70*/  ISETP.NE.U32.AND P0, PT, RZ, UR4, PT ;  /* 0x00000004ff007c0c */ /* 0x004fc8000bf05070 */
[----:B------:R-:W-:-:S13]  /*6f80*/  ISETP.NE.AND.EX P0, PT, RZ, UR5, PT, P0 ;  /* 0x00000005ff007c0c */ /* 0x000fda000bf05300 */
[----:B------:R-:W-:Y:S05]  /*6f90*/  @!P0 EXIT ;  /* 0x000000000000894d */ /* 0x000fea0003800000 */
[----:B------:R-:W-:Y:S05]  /*6fa0*/  BRA `(.L_x_114) ;  /* 0x0000000000087947 */ /* 0x000fea0003800000 */
.L_x_113:
[----:B------:R-:W-:-:S13]  /*6fb0*/  FSETP.NEU.AND P0, PT, R35, RZ, PT ;  /* 0x000000ff2300720b */ /* 0x000fda0003f0d000 */
[----:B------:R-:W-:Y:S05]  /*6fc0*/  @!P0 EXIT ;  /* 0x000000000000894d */ /* 0x000fea0003800000 */
.L_x_114:
[----:B------:R-:W-:Y:S05]  /*6fd0*/  BSYNC.RECONVERGENT B0 ;  /* 0x0000000000007941 */ /* 0x000fea0003800200 */
.L_x_111:
[----:B------:R-:W-:Y:S01]  /*6fe0*/  ULEA UR4, UR49, UR48, 0x3 ;  /* 0x0000003031047291 */ /* 0x000fe2000f8e18ff */
[----:B------:R-:W-:-:S04]  /*6ff0*/  DEPBAR.LE SB0, 0x0 ;  /* 0x000080000000791a */ /* 0x000fc80000000000 */
[----:B------:R-:W-:-:S04]  /*7000*/  UIADD3 UR4, UPT, UPT, UR4, 0x58, URZ ;  /* 0x0000005804047890 */ /* 0x000fc8000fffe0ff */
[----:B------:R-:W-:-:S09]  /*7010*/  UPRMT UR4, UR37, 0x654, UR4 ;  /* 0x0000065425047896 */ /* 0x000fd20008000004 */
[----:B------:R-:W-:Y:S01]  /*7020*/  SYNCS.ARRIVE.TRANS64.RED.A1T0 RZ, [UR4], RZ ;  /* 0x000000ffffff79a7 */ /* 0x000fe20008100404 */
[----:B------:R-:W-:Y:S05]  /*7030*/  EXIT ;  /* 0x000000000000794d */ /* 0x000fea0003800000 */
.L_x_19:
[----:B--2---:R2:W1:Y:S02]  /*7040*/  SYNCS.PHASECHK.TRANS64.TRYWAIT P0, [R3+URZ+0xf0], R2 ;  /* 0x0000f002030075a7 */ /* 0x00446400080011ff */
[----:B-1----:R-:W-:Y:S05]  /*7050*/  @!P0 NANOSLEEP.SYNCS 0x989680 ;  /* 0x009896800000895d */ /* 0x002fea0003900000 */
[----:B------:R-:W1:Y:S02]  /*7060*/  @!P0 SYNCS.PHASECHK.TRANS64 P0, [R3+URZ+0xf0], R2 ;  /* 0x0000f002030085a7 */ /* 0x000e6400080010ff */
[----:B-1----:R-:W-:Y:S05]  /*7070*/  @!P0 BRA `(.L_x_19) ;  /* 0xfffffffc00f08947 */ /* 0x002fea000383ffff */
[----:B------:R-:W-:Y:S05]  /*7080*/  BRA `(.L_x_115) ;  /* 0xffffffa400507947 */ /* 0x000fea000383ffff */
.L_x_22:
[----:B-1----:R-:W-:-:S07]  /*7090*/  MOV R2, UR33 ;  /* 0x0000002100027c02 */ /* 0x002fce0008000f00 */
.L_x_116:
[----:B-1----:R1:W2:Y:S02]  /*70a0*/  SYNCS.PHASECHK.TRANS64.TRYWAIT P0, [R2+URZ+0x20], R5 ;  /* 0x00002005020075a7 */ /* 0x0022a400080011ff */
[----:B--2---:R-:W-:Y:S05]  /*70b0*/  @!P0 NANOSLEEP.SYNCS 0x989680 ;  /* 0x009896800000895d */ /* 0x004fea0003900000 */
[----:B------:R-:W2:Y:S02]  /*70c0*/  @!P0 SYNCS.PHASECHK.TRANS64 P0, [R2+URZ+0x20], R5 ;  /* 0x00002005020085a7 */ /* 0x000ea400080010ff */
[----:B--2---:R-:W-:Y:S05]  /*70d0*/  @!P0 BRA `(.L_x_116) ;  /* 0xfffffffc00f08947 */ /* 0x004fea000383ffff */
[----:B------:R-:W-:Y:S05]  /*70e0*/  BRA `(.L_x_21) ;  /* 0xffffffa400a07947 */ /* 0x000fea000383ffff */
.L_x_28:
[----:B-1----:R-:W-:-:S07]  /*70f0*/  MOV R2, UR17 ;  /* 0x0000001100027c02 */ /* 0x002fce0008000f00 */
.L_x_117:
[----:B-1----:R1:W2:Y:S02]  /*7100*/  SYNCS.PHASECHK.TRANS64.TRYWAIT P0, [R2+URZ+0x20], R5 ;  /* 0x00002005020075a7 */ /* 0x0022a400080011ff */
[----:B--2---:R-:W-:Y:S05]  /*7110*/  @!P0 NANOSLEEP.SYNCS 0x989680 ;  /* 0x009896800000895d */ /* 0x004fea0003900000 */
[----:B------:R-:W2:Y:S02]  /*7120*/  @!P0 SYNCS.PHASECHK.TRANS64 P0, [R2+URZ+0x20], R5 ;  /* 0x00002005020085a7 */ /* 0x000ea400080010ff */
[----:B--2---:R-:W-:Y:S05]  /*7130*/  @!P0 BRA `(.L_x_117) ;  /* 0xfffffffc00f08947 */ /* 0x004fea000383ffff */
[----:B------:R-:W-:Y:S05]  /*7140*/  BRA `(.L_x_27) ;  /* 0xffffffa800447947 */ /* 0x000fea000383ffff */
.L_x_32:
[----:B-1----:R1:W2:Y:S02]  /*7150*/  SYNCS.PHASECHK.TRANS64.TRYWAIT P0, [R2+URZ+0x80], R3 ;  /* 0x00008003020075a7 */ /* 0x0022a400080011ff */
[----:B--2---:R-:W-:Y:S05]  /*7160*/  @!P0 NANOSLEEP.SYNCS 0x989680 ;  /* 0x009896800000895d */ /* 0x004fea0003900000 */
[----:B------:R-:W2:Y:S02]  /*7170*/  @!P0 SYNCS.PHASECHK.TRANS64 P0, [R2+URZ+0x80], R3 ;  /* 0x00008003020085a7 */ /* 0x000ea400080010ff */
[----:B--2---:R-:W-:Y:S05]  /*7180*/  @!P0 BRA `(.L_x_32) ;  /* 0xfffffffc00f08947 */ /* 0x004fea000383ffff */
[----:B------:R-:W-:Y:S05]  /*7190*/  BRA `(.L_x_118) ;  /* 0xffffffa800d07947 */ /* 0x000fea000383ffff */
.L_x_36:
[----:B----4-:R-:W-:-:S07]  /*71a0*/  MOV R0, UR5 ;  /* 0x0000000500007c02 */ /* 0x010fce0008000f00 */
.L_x_119:
[----:B-1----:R1:W2:Y:S02]  /*71b0*/  SYNCS.PHASECHK.TRANS64.TRYWAIT P0, [R0+URZ], R3 ;  /* 0x00000003000075a7 */ /* 0x0022a400080011ff */
[----:B--2---:R-:W-:Y:S05]  /*71c0*/  @!P0 NANOSLEEP.SYNCS 0x989680 ;  /* 0x009896800000895d */ /* 0x004fea0003900000 */
[----:B------:R-:W2:Y:S02]  /*71d0*/  @!P0 SYNCS.PHASECHK.TRANS64 P0, [R0+URZ], R3 ;  /* 0x00000003000085a7 */ /* 0x000ea400080010ff */
[----:B--2---:R-:W-:Y:S05]  /*71e0*/  @!P0 BRA `(.L_x_119) ;  /* 0xfffffffc00f08947 */ /* 0x004fea000383ffff */
[----:B------:R-:W-:Y:S05]  /*71f0*/  BRA `(.L_x_120) ;  /* 0xffffffb000407947 */ /* 0x000fea000383ffff */
.L_x_37:
[----:B----4-:R-:W-:-:S07]  /*7200*/  MOV R0, UR5 ;  /* 0x0000000500007c02 */ /* 0x010fce0008000f00 */
.L_x_121:
[----:B-1----:R1:W2:Y:S02]  /*7210*/  SYNCS.PHASECHK.TRANS64.TRYWAIT P0, [R0+URZ], R3 ;  /* 0x00000003000075a7 */ /* 0x0022a400080011ff */
[----:B--2---:R-:W-:Y:S05]  /*7220*/  @!P0 NANOSLEEP.SYNCS 0x989680 ;  /* 0x009896800000895d */ /* 0x004fea0003900000 */
[----:B------:R-:W2:Y:S02]  /*7230*/  @!P0 SYNCS.PHASECHK.TRANS64 P0, [R0+URZ], R3 ;  /* 0x00000003000085a7 */ /* 0x000ea400080010ff */
[----:B--2---:R-:W-:Y:S05]  /*7240*/  @!P0 BRA `(.L_x_121) ;  /* 0xfffffffc00f08947 */ /* 0x004fea000383ffff */
[----:B------:R-:W-:Y:S05]  /*7250*/  BRA `(.L_x_122) ;  /* 0xffffffb0004c7947 */ /* 0x000fea000383ffff */
.L_x_38:
[----:B----4-:R-:W-:-:S07]  /*7260*/  MOV R0, UR5 ;  /* 0x0000000500007c02 */ /* 0x010fce0008000f00 */
.L_x_123:
[----:B-1----:R1:W2:Y:S02]  /*7270*/  SYNCS.PHASECHK.TRANS64.TRYWAIT P0, [R0+URZ], R3 ;  /* 0x00000003000075a7 */ /* 0x0022a400080011ff */
[----:B--2---:R-:W-:Y:S05]  /*7280*/  @!P0 NANOSLEEP.SYNCS 0x989680 ;  /* 0x009896800000895d */ /* 0x004fea0003900000 */
[----:B------:R-:W2:Y:S02]  /*7290*/  @!P0 SYNCS.PHASECHK.TRANS64 P0, [R0+URZ], R3 ;  /* 0x00000003000085a7 */ /* 0x000ea400080010ff */
[----:B--2---:R-:W-:Y:S05]  /*72a0*/  @!P0 BRA `(.L_x_123) ;  /* 0xfffffffc00f08947 */ /* 0x004fea000383ffff */
[----:B------:R-:W-:Y:S05]  /*72b0*/  BRA `(.L_x_124) ;  /* 0xffffffb000587947 */ /* 0x000fea000383ffff */
.L_x_41:
[----:B-1----:R1:W2:Y:S02]  /*72c0*/  SYNCS.PHASECHK.TRANS64.TRYWAIT P0, [R0+URZ+0xe0], R5 ;  /* 0x0000e005000075a7 */ /* 0x0022a400080011ff */
[----:B--2---:R-:W-:Y:S05]  /*72d0*/  @!P0 NANOSLEEP.SYNCS 0x989680 ;  /* 0x009896800000895d */ /* 0x004fea0003900000 */
[----:B------:R-:W2:Y:S02]  /*72e0*/  @!P0 SYNCS.PHASECHK.TRANS64 P0, [R0+URZ+0xe0], R5 ;  /* 0x0000e005000085a7 */ /* 0x000ea400080010ff */
[----:B--2---:R-:W-:Y:S05]  /*72f0*/  @!P0 BRA `(.L_x_41) ;  /* 0xfffffffc00f08947 */ /* 0x004fea000383ffff */
[----:B------:R-:W-:Y:S05]  /*7300*/  BRA `(.L_x_125) ;  /* 0xffffffb000b47947 */ /* 0x000fea000383ffff */
.L_x_42:
[----:B------:R-:W-:-:S07]  /*7310*/  MOV R0, UR5 ;  /* 0x0000000500007c02 */ /* 0x000fce0008000f00 */
.L_x_126:
[----:B-1----:R1:W2:Y:S02]  /*7320*/  SYNCS.PHASECHK.TRANS64.TRYWAIT P0, [R0+URZ+0x90], R5 ;  /* 0x00009005000075a7 */ /* 0x0022a400080011ff */
[----:B--2---:R-:W-:Y:S05]  /*7330*/  @!P0 NANOSLEEP.SYNCS 0x989680 ;  /* 0x009896800000895d */ /* 0x004fea0003900000 */
[----:B------:R-:W2:Y:S02]  /*7340*/  @!P0 SYNCS.PHASECHK.TRANS64 P0, [R0+URZ+0x90], R5 ;  /* 0x00009005000085a7 */ /* 0x000ea400080010ff */
[----:B--2---:R-:W-:Y:S05]  /*7350*/  @!P0 BRA `(.L_x_126) ;  /* 0xfffffffc00f08947 */ /* 0x004fea000383ffff */
[----:B------:R-:W-:Y:S05]  /*7360*/  BRA `(.L_x_127) ;  /* 0xffffffb000c47947 */ /* 0x000fea000383ffff */
.L_x_43:
[----:B-1----:R1:W2:Y:S02]  /*7370*/  SYNCS.PHASECHK.TRANS64.TRYWAIT P1, [R0+URZ+0x80], R5 ;  /* 0x00008005000075a7 */ /* 0x0022a400080211ff */
[----:B--2---:R-:W-:Y:S05]  /*7380*/  @!P1 NANOSLEEP.SYNCS 0x989680 ;  /* 0x009896800000995d */ /* 0x004fea0003900000 */
[----:B------:R-:W2:Y:S02]  /*7390*/  @!P1 SYNCS.PHASECHK.TRANS64 P1, [R0+URZ+0x80], R5 ;  /* 0x00008005000095a7 */ /* 0x000ea400080210ff */
[----:B--2---:R-:W-:Y:S05]  /*73a0*/  @!P1 BRA `(.L_x_43) ;  /* 0xfffffffc00f09947 */ /* 0x004fea000383ffff */
[----:B------:R-:W-:Y:S05]  /*73b0*/  BRA `(.L_x_128) ;  /* 0xffffffb000f47947 */ /* 0x000fea000383ffff */
.L_x_46:
[----:B------:R-:W-:-:S07]  /*73c0*/  MOV R0, UR5 ;  /* 0x0000000500007c02 */ /* 0x000fce0008000f00 */
.L_x_129:
[----:B-1----:R1:W2:Y:S02]  /*73d0*/  SYNCS.PHASECHK.TRANS64.TRYWAIT P0, [R0+URZ+0x90], R3 ;  /* 0x00009003000075a7 */ /* 0x0022a400080011ff */
[----:B--2---:R-:W-:Y:S05]  /*73e0*/  @!P0 NANOSLEEP.SYNCS 0x989680 ;  /* 0x009896800000895d */ /* 0x004fea0003900000 */
[----:B------:R-:W2:Y:S02]  /*73f0*/  @!P0 SYNCS.PHASECHK.TRANS64 P0, [R0+URZ+0x90], R3 ;  /* 0x00009003000085a7 */ /* 0x000ea400080010ff */
[----:B--2---:R-:W-:Y:S05]  /*7400*/  @!P0 BRA `(.L_x_129) ;  /* 0xfffffffc00f08947 */ /* 0x004fea000383ffff */
[----:B------:R-:W-:Y:S05]  /*7410*/  BRA `(.L_x_45) ;  /* 0xffffffb400487947 */ /* 0x000fea000383ffff */
.L_x_53:
[----:B-1----:R1:W2:Y:S02]  /*7420*/  SYNCS.PHASECHK.TRANS64.TRYWAIT P1, [R0+URZ+0x80], R5 ;  /* 0x00008005000075a7 */ /* 0x0022a400080211ff */
[----:B--2---:R-:W-:Y:S05]  /*7430*/  @!P1 NANOSLEEP.SYNCS 0x989680 ;  /* 0x009896800000995d */ /* 0x004fea0003900000 */
[----:B------:R-:W2:Y:S02]  /*7440*/  @!P1 SYNCS.PHASECHK.TRANS64 P1, [R0+URZ+0x80], R5 ;  /* 0x00008005000095a7 */ /* 0x000ea400080210ff */
[----:B--2---:R-:W-:Y:S05]  /*7450*/  @!P1 BRA `(.L_x_53) ;  /* 0xfffffffc00f09947 */ /* 0x004fea000383ffff */
[----:B------:R-:W-:Y:S05]  /*7460*/  BRA `(.L_x_130) ;  /* 0xffffffb800b87947 */ /* 0x000fea000383ffff */
.L_x_54:
[----:B------:R-:W-:-:S07]  /*7470*/  MOV R3, UR7 ;  /* 0x0000000700037c02 */ /* 0x000fce0008000f00 */
.L_x_131:
[----:B-1----:R1:W2:Y:S02]  /*7480*/  SYNCS.PHASECHK.TRANS64.TRYWAIT P0, [R3+URZ+0xc0], R0 ;  /* 0x0000c000030075a7 */ /* 0x0022a400080011ff */
[----:B--2---:R-:W-:Y:S05]  /*7490*/  @!P0 NANOSLEEP.SYNCS 0x989680 ;  /* 0x009896800000895d */ /* 0x004fea0003900000 */
[----:B------:R-:W2:Y:S02]  /*74a0*/  @!P0 SYNCS.PHASECHK.TRANS64 P0, [R3+URZ+0xc0], R0 ;  /* 0x0000c000030085a7 */ /* 0x000ea400080010ff */
[----:B--2---:R-:W-:Y:S05]  /*74b0*/  @!P0 BRA `(.L_x_131) ;  /* 0xfffffffc00f08947 */ /* 0x004fea000383ffff */
[----:B------:R-:W-:Y:S05]  /*74c0*/  BRA `(.L_x_132) ;  /* 0xffffffbc00087947 */ /* 0x000fea000383ffff */
.L_x_57:
[----:B------:R-:W-:Y:S07]  /*74d0*/  MOV R0, UR6 ;  /* 0x0000000600007c02 */ /* 0x000fee0008000f00 */
.L_x_133:
[----:B-1----:R1:W2:Y:S02]  /*74e0*/  SYNCS.PHASECHK.TRANS64.TRYWAIT P0, [R0+URZ], R3 ;  /* 0x00000003000075a7 */ /* 0x0022a400080011ff */
[----:B--2---:R-:W-:Y:S05]  /*74f0*/  @!P0 NANOSLEEP.SYNCS 0x989680 ;  /* 0x009896800000895d */ /* 0x004fea0003900000 */
[----:B------:R-:W2:Y:S02]  /*7500*/  @!P0 SYNCS.PHASECHK.TRANS64 P0, [R0+URZ], R3 ;  /* 0x00000003000085a7 */ /* 0x000ea400080010ff */
[----:B--2---:R-:W-:Y:S05]  /*7510*/  @!P0 BRA `(.L_x_133) ;  /* 0xfffffffc00f08947 */ /* 0x004fea000383ffff */
[----:B------:R-:W-:Y:S05]  /*7520*/  BRA `(.L_x_56) ;  /* 0xffffffbc00247947 */ /* 0x000fea000383ffff */
.L_x_60:
[----:B------:R-:W-:-:S07]  /*7530*/  MOV R0, UR6 ;  /* 0x0000000600007c02 */ /* 0x000fce0008000f00 */
.L_x_134:
[----:B--2---:R2:W4:Y:S02]  /*7540*/  SYNCS.PHASECHK.TRANS64.TRYWAIT P0, [R0+URZ], R3 ;  /* 0x00000003000075a7 */ /* 0x00452400080011ff */
[----:B----4-:R-:W-:Y:S05]  /*7550*/  @!P0 NANOSLEEP.SYNCS 0x989680 ;  /* 0x009896800000895d */ /* 0x010fea0003900000 */
[----:B------:R-:W4:Y:S02]  /*7560*/  @!P0 SYNCS.PHASECHK.TRANS64 P0, [R0+URZ], R3 ;  /* 0x00000003000085a7 */ /* 0x000f2400080010ff */
[----:B----4-:R-:W-:Y:S05]  /*7570*/  @!P0 BRA `(.L_x_134) ;  /* 0xfffffffc00f08947 */ /* 0x010fea000383ffff */
[----:B------:R-:W-:Y:S05]  /*7580*/  BRA `(.L_x_135) ;  /* 0xffffffc000007947 */ /* 0x000fea000383ffff */
.L_x_61:
[----:B------:R-:W-:-:S07]  /*7590*/  MOV R0, UR6 ;  /* 0x0000000600007c02 */ /* 0x000fce0008000f00 */
.L_x_136:
[----:B-1----:R1:W2:Y:S02]  /*75a0*/  SYNCS.PHASECHK.TRANS64.TRYWAIT P0, [R0+URZ], R3 ;  /* 0x00000003000075a7 */ /* 0x0022a400080011ff */
[----:B--2---:R-:W-:Y:S05]  /*75b0*/  @!P0 NANOSLEEP.SYNCS 0x989680 ;  /* 0x009896800000895d */ /* 0x004fea0003900000 */
[----:B------:R-:W2:Y:S02]  /*75c0*/  @!P0 SYNCS.PHASECHK.TRANS64 P0, [R0+URZ], R3 ;  /* 0x00000003000085a7 */ /* 0x000ea400080010ff */
[----:B--2---:R-:W-:Y:S05]  /*75d0*/  @!P0 BRA `(.L_x_136) ;  /* 0xfffffffc00f08947 */ /* 0x004fea000383ffff */
[----:B------:R-:W-:Y:S05]  /*75e0*/  BRA `(.L_x_137) ;  /* 0xffffffc0000c7947 */ /* 0x000fea000383ffff */
.L_x_62:
[----:B------:R-:W-:-:S07]  /*75f0*/  MOV R0, UR6 ;  /* 0x0000000600007c02 */ /* 0x000fce0008000f00 */
.L_x_138:
[----:B-1----:R1:W2:Y:S02]  /*7600*/  SYNCS.PHASECHK.TRANS64.TRYWAIT P0, [R0+URZ], R3 ;  /* 0x00000003000075a7 */ /* 0x0022a400080011ff */
[----:B--2---:R-:W-:Y:S05]  /*7610*/  @!P0 NANOSLEEP.SYNCS 0x989680 ;  /* 0x009896800000895d */ /* 0x004fea0003900000 */
[----:B------:R-:W2:Y:S02]  /*7620*/  @!P0 SYNCS.PHASECHK.TRANS64 P0, [R0+URZ], R3 ;  /* 0x00000003000085a7 */ /* 0x000ea400080010ff */
[----:B--2---:R-:W-:Y:S05]  /*7630*/  @!P0 BRA `(.L_x_138) ;  /* 0xfffffffc00f08947 */ /* 0x004fea000383ffff */
[----:B------:R-:W-:Y:S05]  /*7640*/  BRA `(.L_x_139) ;  /* 0xffffffc000187947 */ /* 0x000fea000383ffff */
.L_x_63:
[----:B------:R-:W-:-:S07]  /*7650*/  MOV R0, UR7 ;  /* 0x0000000700007c02 */ /* 0x000fce0008000f00 */
.L_x_140:
[----:B-1----:R1:W2:Y:S02]  /*7660*/  SYNCS.PHASECHK.TRANS64.TRYWAIT P0, [R0+URZ], R3 ;  /* 0x00000003000075a7 */ /* 0x0022a400080011ff */
[----:B--2---:R-:W-:Y:S05]  /*7670*/  @!P0 NANOSLEEP.SYNCS 0x989680 ;  /* 0x009896800000895d */ /* 0x004fea0003900000 */
[----:B------:R-:W2:Y:S02]  /*7680*/  @!P0 SYNCS.PHASECHK.TRANS64 P0, [R0+URZ], R3 ;  /* 0x00000003000085a7 */ /* 0x000ea400080010ff */
[----:B--2---:R-:W-:Y:S05]  /*7690*/  @!P0 BRA `(.L_x_140) ;  /* 0xfffffffc00f08947 */ /* 0x004fea000383ffff */
[----:B------:R-:W-:Y:S05]  /*76a0*/  BRA `(.L_x_141) ;  /* 0xffffffc000247947 */ /* 0x000fea000383ffff */
.L_x_68:
[----:B--2---:R2:W3:Y:S02]  /*76b0*/  SYNCS.PHASECHK.TRANS64.TRYWAIT P0, [R0+URZ+0x80], R3 ;  /* 0x00008003000075a7 */ /* 0x0044e400080011ff */
[----:B---3--:R-:W-:Y:S05]  /*76c0*/  @!P0 NANOSLEEP.SYNCS 0x989680 ;  /* 0x009896800000895d */ /* 0x008fea0003900000 */
[----:B------:R-:W3:Y:S02]  /*76d0*/  @!P0 SYNCS.PHASECHK.TRANS64 P0, [R0+URZ+0x80], R3 ;  /* 0x00008003000085a7 */ /* 0x000ee400080010ff */
[----:B---3--:R-:W-:Y:S05]  /*76e0*/  @!P0 BRA `(.L_x_68) ;  /* 0xfffffffc00f08947 */ /* 0x008fea000383ffff */
[----:B------:R-:W-:Y:S05]  /*76f0*/  BRA `(.L_x_142) ;  /* 0xffffffc400207947 */ /* 0x000fea000383ffff */
.L_x_71:
[----:B------:R-:W-:Y:S07]  /*7700*/  MOV R0, UR7 ;  /* 0x0000000700007c02 */ /* 0x000fee0008000f00 */
.L_x_143:
[----:B--2---:R2:W3:Y:S02]  /*7710*/  SYNCS.PHASECHK.TRANS64.TRYWAIT P0, [R0+URZ+0x78], R3 ;  /* 0x00007803000075a7 */ /* 0x0044e400080011ff */
[----:B---3--:R-:W-:Y:S05]  /*7720*/  @!P0 NANOSLEEP.SYNCS 0x989680 ;  /* 0x009896800000895d */ /* 0x008fea0003900000 */
[----:B------:R-:W3:Y:S02]  /*7730*/  @!P0 SYNCS.PHASECHK.TRANS64 P0, [R0+URZ+0x78], R3 ;  /* 0x00007803000085a7 */ /* 0x000ee400080010ff */
[----:B---3--:R-:W-:Y:S05]  /*7740*/  @!P0 BRA `(.L_x_143) ;  /* 0xfffffffc00f08947 */ /* 0x008fea000383ffff */
[----:B------:R-:W-:Y:S05]  /*7750*/  BRA `(.L_x_70) ;  /* 0xffffffc800007947 */ /* 0x000fea000383ffff */
.L_x_74:
[----:B------:R-:W-:Y:S07]  /*7760*/  MOV R0, UR15 ;  /* 0x0000000f00007c02 */ /* 0x000fee0008000f00 */
.L_x_144:
[----:B-1----:R1:W2:Y:S02]  /*7770*/  SYNCS.PHASECHK.TRANS64.TRYWAIT P0, [R0+URZ+0x58], R3 ;  /* 0x00005803000075a7 */ /* 0x0022a400080011ff */
[----:B--2---:R-:W-:Y:S05]  /*7780*/  @!P0 NANOSLEEP.SYNCS 0x989680 ;  /* 0x009896800000895d */ /* 0x004fea0003900000 */
[----:B------:R-:W2:Y:S02]  /*7790*/  @!P0 SYNCS.PHASECHK.TRANS64 P0, [R0+URZ+0x58], R3 ;  /* 0x00005803000085a7 */ /* 0x000ea400080010ff */
[----:B--2---:R-:W-:Y:S05]  /*77a0*/  @!P0 BRA `(.L_x_144) ;  /* 0xfffffffc00f08947 */ /* 0x004fea000383ffff */
[----:B------:R-:W-:Y:S05]  /*77b0*/  BRA `(.L_x_145) ;  /* 0xffffffc800787947 */ /* 0x000fea000383ffff */
.L_x_75:
[----:B------:R-:W-:Y:S07]  /*77c0*/  MOV R3, UR13 ;  /* 0x0000000d00037c02 */ /* 0x000fee0008000f00 */
.L_x_146:
[----:B-1----:R1:W2:Y:S02]  /*77d0*/  SYNCS.PHASECHK.TRANS64.TRYWAIT P0, [R3+URZ+0x58], R12 ;  /* 0x0000580c030075a7 */ /* 0x0022a400080011ff */
[----:B--2---:R-:W-:Y:S05]  /*77e0*/  @!P0 NANOSLEEP.SYNCS 0x989680 ;  /* 0x009896800000895d */ /* 0x004fea0003900000 */
[----:B------:R-:W2:Y:S02]  /*77f0*/  @!P0 SYNCS.PHASECHK.TRANS64 P0, [R3+URZ+0x58], R12 ;  /* 0x0000580c030085a7 */ /* 0x000ea400080010ff */
[----:B--2---:R-:W-:Y:S05]  /*7800*/  @!P0 BRA `(.L_x_146) ;  /* 0xfffffffc00f08947 */ /* 0x004fea000383ffff */
[----:B------:R-:W-:Y:S05]  /*7810*/  BRA `(.L_x_147) ;  /* 0xffffffcc00187947 */ /* 0x000fea000383ffff */
.L_x_77:
[----:B------:R-:W-:-:S07]  /*7820*/  MOV R0, UR4 ;  /* 0x0000000400007c02 */ /* 0x000fce0008000f00 */
.L_x_148:
[----:B-1----:R1:W3:Y:S02]  /*7830*/  SYNCS.PHASECHK.TRANS64.TRYWAIT P0, [R0+URZ], R3 ;  /* 0x00000003000075a7 */ /* 0x0022e400080011ff */
[----:B---3--:R-:W-:Y:S05]  /*7840*/  @!P0 NANOSLEEP.SYNCS 0x989680 ;  /* 0x009896800000895d */ /* 0x008fea0003900000 */
[----:B------:R-:W3:Y:S02]  /*7850*/  @!P0 SYNCS.PHASECHK.TRANS64 P0, [R0+URZ], R3 ;  /* 0x00000003000085a7 */ /* 0x000ee400080010ff */
[----:B---3--:R-:W-:Y:S05]  /*7860*/  @!P0 BRA `(.L_x_148) ;  /* 0xfffffffc00f08947 */ /* 0x008fea000383ffff */
[----:B------:R-:W-:Y:S05]  /*7870*/  BRA `(.L_x_149) ;  /* 0xffffffcc00a47947 */ /* 0x000fea000383ffff */
.L_x_78:
[----:B------:R-:W-:-:S07]  /*7880*/  MOV R0, UR4 ;  /* 0x0000000400007c02 */ /* 0x000fce0008000f00 */
.L_x_150:
[----:B-1----:R1:W3:Y:S02]  /*7890*/  SYNCS.PHASECHK.TRANS64.TRYWAIT P0, [R0+URZ], R3 ;  /* 0x00000003000075a7 */ /* 0x0022e400080011ff */
[----:B---3--:R-:W-:Y:S05]  /*78a0*/  @!P0 NANOSLEEP.SYNCS 0x989680 ;  /* 0x009896800000895d */ /* 0x008fea0003900000 */
[----:B------:R-:W3:Y:S02]  /*78b0*/  @!P0 SYNCS.PHASECHK.TRANS64 P0, [R0+URZ], R3 ;  /* 0x00000003000085a7 */ /* 0x000ee400080010ff */
[----:B---3--:R-:W-:Y:S05]  /*78c0*/  @!P0 BRA `(.L_x_150) ;  /* 0xfffffffc00f08947 */ /* 0x008fea000383ffff */
[----:B------:R-:W-:Y:S05]  /*78d0*/  BRA `(.L_x_151) ;  /* 0xffffffcc00b07947 */ /* 0x000fea000383ffff */
.L_x_80:
[----:B--2---:R2:W4:Y:S02]  /*78e0*/  SYNCS.PHASECHK.TRANS64.TRYWAIT P0, [R0+URZ+0x80], R3 ;  /* 0x00008003000075a7 */ /* 0x00452400080011ff */
[----:B----4-:R-:W-:Y:S05]  /*78f0*/  @!P0 NANOSLEEP.SYNCS 0x989680 ;  /* 0x009896800000895d */ /* 0x010fea0003900000 */
[----:B------:R-:W4:Y:S02]  /*7900*/  @!P0 SYNCS.PHASECHK.TRANS64 P0, [R0+URZ+0x80], R3 ;  /* 0x00008003000085a7 */ /* 0x000f2400080010ff */
[----:B----4-:R-:W-:Y:S05]  /*7910*/  @!P0 BRA `(.L_x_80) ;  /* 0xfffffffc00f08947 */ /* 0x010fea000383ffff */
[----:B------:R-:W-:Y:S05]  /*7920*/  BRA `(.L_x_152) ;  /* 0xffffffd000a47947 */ /* 0x000fea000383ffff */
.L_x_90:
[----:B-1----:R1:W3:Y:S02]  /*7930*/  SYNCS.PHASECHK.TRANS64.TRYWAIT P1, [R0+URZ+0x40], R5 ;  /* 0x00004005000075a7 */ /* 0x0022e400080211ff */
[----:B---3--:R-:W-:Y:S05]  /*7940*/  @!P1 NANOSLEEP.SYNCS 0x989680 ;  /* 0x009896800000995d */ /* 0x008fea0003900000 */
[----:B------:R-:W3:Y:S02]  /*7950*/  @!P1 SYNCS.PHASECHK.TRANS64 P1, [R0+URZ+0x40], R5 ;  /* 0x00004005000095a7 */ /* 0x000ee400080210ff */
[----:B---3--:R-:W-:Y:S05]  /*7960*/  @!P1 BRA `(.L_x_90) ;  /* 0xfffffffc00f09947 */ /* 0x008fea000383ffff */
[----:B------:R-:W-:Y:S05]  /*7970*/  BRA `(.L_x_89) ;  /* 0xffffffdc00b47947 */ /* 0x000fea000383ffff */
.L_x_92:
[----:B---3--:R3:W4:Y:S02]  /*7980*/  SYNCS.PHASECHK.TRANS64.TRYWAIT P0, [R84+URZ+0xa0], R7 ;  /* 0x0000a007540075a7 */ /* 0x00872400080011ff */
[----:B----4-:R-:W-:Y:S05]  /*7990*/  @!P0 NANOSLEEP.SYNCS 0x989680 ;  /* 0x009896800000895d */ /* 0x010fea0003900000 */
[----:B------:R-:W4:Y:S02]  /*79a0*/  @!P0 SYNCS.PHASECHK.TRANS64 P0, [R84+URZ+0xa0], R7 ;  /* 0x0000a007540085a7 */ /* 0x000f2400080010ff */
[----:B----4-:R-:W-:Y:S05]  /*79b0*/  @!P0 BRA `(.L_x_92) ;  /* 0xfffffffc00f08947 */ /* 0x010fea000383ffff */
[----:B------:R-:W-:Y:S05]  /*79c0*/  BRA `(.L_x_91) ;  /* 0xffffffe0002c7947 */ /* 0x000fea000383ffff */
.L_x_103:
[----:B-1----:R1:W2:Y:S02]  /*79d0*/  SYNCS.PHASECHK.TRANS64.TRYWAIT P0, [R2+URZ+0x40], R5 ;  /* 0x00004005020075a7 */ /* 0x0022a400080011ff */
[----:B--2---:R-:W-:Y:S05]  /*79e0*/  @!P0 NANOSLEEP.SYNCS 0x989680 ;  /* 0x009896800000895d */ /* 0x004fea0003900000 */
[----:B------:R-:W2:Y:S02]  /*79f0*/  @!P0 SYNCS.PHASECHK.TRANS64 P0, [R2+URZ+0x40], R5 ;  /* 0x00004005020085a7 */ /* 0x000ea400080010ff */
[----:B--2---:R-:W-:Y:S05]  /*7a00*/  @!P0 BRA `(.L_x_103) ;  /* 0xfffffffc00f08947 */ /* 0x004fea000383ffff */
[----:B------:R-:W-:Y:S05]  /*7a10*/  BRA `(.L_x_102) ;  /* 0xffffffe800747947 */ /* 0x000fea000383ffff */
        .weak           $__internal_0_$__cuda_sm10x_tcgen05_guardrail_trap_col_being_dealloced_not_returned_by_alloc
        .type           $__internal_0_$__cuda_sm10x_tcgen05_guardrail_trap_col_being_dealloced_not_returned_by_alloc,@function
        .size           $__internal_0_$__cuda_sm10x_tcgen05_guardrail_trap_col_being_dealloced_not_returned_by_alloc,($__internal_1_$__cuda_sm10x_tcgen05_guardrail_trap_phase_invalid_during_alloc - $__internal_0_$__cuda_sm10x_tcgen05_guardrail_trap_col_being_dealloced_not_returned_by_alloc)
$__internal_0_$__cuda_sm10x_tcgen05_guardrail_trap_col_being_dealloced_not_returned_by_alloc:
[----:B------:R-:W-:Y:S05]  /*7a20*/  BPT.TRAP 0x1 ;  /* 0x000000040000795c */ /* 0x000fea0000300000 */
[----:B------:R-:W-:-:S04]  /*7a30*/  HFMA2 R3, -RZ, RZ, 0, 0 ;  /* 0x00000000ff037431 */ /* 0x000fc800000001ff */
[----:B------:R-:W-:Y:S05]  /*7a40*/  RET.REL.NODEC R2 `(_ZN7cutlass13device_kernelINS_4gemm6kernel13GemmUniversalIN4cute5tupleIJiiiiEEENS1_10collective13CollectiveMmaINS1_35MainloopSm100TmaUmmaWarpSpecializedILi4ELi2ELi4ENS5_IJNS4_1CILi1EEESB_SB_EEEEENS5_IJNSA_ILi64EEESE_NSA_ILi32EEEEEENS_10tfloat32_tENS5_IJlSB_lEEESH_SI_NS4_8TiledMMAINS4_8MMA_AtomIJNS4_17SM100_MMA_TF32_SSISH_SH_fLi64ELi64ELNS4_4UMMA5MajorE0ELSN_0ELNSM_7ScaleInE0ELSO_0EEEEEENS4_6LayoutISC_NS5_IJNSA_ILi0EEESS_SS_EEEEENS5_IJNS4_10UnderscoreESV_SV_EEEEENS4_13SM90_TMA_LOADENS4_14ComposedLayoutINS4_7SwizzleILi3ELi4ELi3EEENS4_18smem_ptr_flag_bitsILi32EEENSR_INS5_IJNSA_ILi8EEESF_EEENS5_IJSF_SB_EEEEEEEvNS4_8identityESY_S18_vS19_EENS_8epilogue10collective18CollectiveEpilogueINS1B_23Sm100TmaWarpSpecializedILi3ELi2ELi16ELb1ELb0EEEJSG_NS5_IJNSR_ISE_SB_EENSR_ISF_SB_EEEEESH_SI_SH_SI_NS1B_6fusion15FusionCallbacksIS1F_NS1J_17LinearCombinationISH_fSH_fLNS_15FloatRoundStyleE2EEESG_S1I_JEEENS4_5SM1004TMEM4LOAD26SM100_TMEM_LOAD_16dp128b8xESY_S18_NS4_17SM75_U32x4_LDSM_NENS4_14SM90_TMA_STOREES18_NS4_17SM90_U32x4_STSM_NENS4_39AutoVectorizingCopyWithAssumedAlignmentILi128EEEEEEvvEEEEvNT_6ParamsE) ;  /* 0xffffff84026c7950 */ /* 0x000fea0003c3ffff */
        .weak           $__internal_1_$__cuda_sm10x_tcgen05_guardrail_trap_phase_invalid_during_alloc
        .type           $__internal_1_$__cuda_sm10x_tcgen05_guardrail_trap_phase_invalid_during_alloc,@function
        .size           $__internal_1_$__cuda_sm10x_tcgen05_guardrail_trap_phase_invalid_during_alloc,($__internal_2_$__cuda_sm10x_tcgen05_guardrail_trap_unallocated_columns_being_dealloced - $__internal_1_$__cuda_sm10x_tcgen05_guardrail_trap_phase_invalid_during_alloc)
$__internal_1_$__cuda_sm10x_tcgen05_guardrail_trap_phase_invalid_during_alloc:
[----:B------:R-:W-:Y:S05]  /*7a50*/  BPT.TRAP 0x1 ;  /* 0x000000040000795c */ /* 0x000fea0000300000 */
[----:B------:R-:W-:-:S04]  /*7a60*/  MOV R3, 0x0 ;  /* 0x0000000000037802 */ /* 0x000fc80000000f00 */
[----:B------:R-:W-:Y:S05]  /*7a70*/  RET.REL.NODEC R2 `(_ZN7cutlass13device_kernelINS_4gemm6kernel13GemmUniversalIN4cute5tupleIJiiiiEEENS1_10collective13CollectiveMmaINS1_35MainloopSm100TmaUmmaWarpSpecializedILi4ELi2ELi4ENS5_IJNS4_1CILi1EEESB_SB_EEEEENS5_IJNSA_ILi64EEESE_NSA_ILi32EEEEEENS_10tfloat32_tENS5_IJlSB_lEEESH_SI_NS4_8TiledMMAINS4_8MMA_AtomIJNS4_17SM100_MMA_TF32_SSISH_SH_fLi64ELi64ELNS4_4UMMA5MajorE0ELSN_0ELNSM_7ScaleInE0ELSO_0EEEEEENS4_6LayoutISC_NS5_IJNSA_ILi0EEESS_SS_EEEEENS5_IJNS4_10UnderscoreESV_SV_EEEEENS4_13SM90_TMA_LOADENS4_14ComposedLayoutINS4_7SwizzleILi3ELi4ELi3EEENS4_18smem_ptr_flag_bitsILi32EEENSR_INS5_IJNSA_ILi8EEESF_EEENS5_IJSF_SB_EEEEEEEvNS4_8identityESY_S18_vS19_EENS_8epilogue10collective18CollectiveEpilogueINS1B_23Sm100TmaWarpSpecializedILi3ELi2ELi16ELb1ELb0EEEJSG_NS5_IJNSR_ISE_SB_EENSR_ISF_SB_EEEEESH_SI_SH_SI_NS1B_6fusion15FusionCallbacksIS1F_NS1J_17LinearCombinationISH_fSH_fLNS_15FloatRoundStyleE2EEESG_S1I_JEEENS4_5SM1004TMEM4LOAD26SM100_TMEM_LOAD_16dp128b8xESY_S18_NS4_17SM75_U32x4_LDSM_NENS4_14SM90_TMA_STOREES18_NS4_17SM90_U32x4_STSM_NENS4_39AutoVectorizingCopyWithAssumedAlignmentILi128EEEEEEvvEEEEvNT_6ParamsE) ;  /* 0xffffff8402607950 */ /* 0x000fea0003c3ffff */
        .weak           $__internal_2_$__cuda_sm10x_tcgen05_guardrail_trap_unallocated_columns_being_dealloced
        .type           $__internal_2_$__cuda_sm10x_tcgen05_guardrail_trap_unallocated_columns_being_dealloced,@function
        .size           $__internal_2_$__cuda_sm10x_tcgen05_guardrail_trap_unallocated_columns_being_dealloced,(.L_x_154 - $__internal_2_$__cuda_sm10x_tcgen05_guardrail_trap_unallocated_columns_being_dealloced)
$__internal_2_$__cuda_sm10x_tcgen05_guardrail_trap_unallocated_columns_being_dealloced:
[----:B------:R-:W-:Y:S05]  /*7a80*/  BPT.TRAP 0x1 ;  /* 0x000000040000795c */ /* 0x000fea0000300000 */
[----:B------:R-:W-:-:S04]  /*7a90*/  HFMA2 R3, -RZ, RZ, 0, 0 ;  /* 0x00000000ff037431 */ /* 0x000fc800000001ff */
[----:B------:R-:W-:Y:S05]  /*7aa0*/  RET.REL.NODEC R2 `(_ZN7cutlass13device_kernelINS_4gemm6kernel13GemmUniversalIN4cute5tupleIJiiiiEEENS1_10collective13CollectiveMmaINS1_35MainloopSm100TmaUmmaWarpSpecializedILi4ELi2ELi4ENS5_IJNS4_1CILi1EEESB_SB_EEEEENS5_IJNSA_ILi64EEESE_NSA_ILi32EEEEEENS_10tfloat32_tENS5_IJlSB_lEEESH_SI_NS4_8TiledMMAINS4_8MMA_AtomIJNS4_17SM100_MMA_TF32_SSISH_SH_fLi64ELi64ELNS4_4UMMA5MajorE0ELSN_0ELNSM_7ScaleInE0ELSO_0EEEEEENS4_6LayoutISC_NS5_IJNSA_ILi0EEESS_SS_EEEEENS5_IJNS4_10UnderscoreESV_SV_EEEEENS4_13SM90_TMA_LOADENS4_14ComposedLayoutINS4_7SwizzleILi3ELi4ELi3EEENS4_18smem_ptr_flag_bitsILi32EEENSR_INS5_IJNSA_ILi8EEESF_EEENS5_IJSF_SB_EEEEEEEvNS4_8identityESY_S18_vS19_EENS_8epilogue10collective18CollectiveEpilogueINS1B_23Sm100TmaWarpSpecializedILi3ELi2ELi16ELb1ELb0EEEJSG_NS5_IJNSR_ISE_SB_EENSR_ISF_SB_EEEEESH_SI_SH_SI_NS1B_6fusion15FusionCallbacksIS1F_NS1J_17LinearCombinationISH_fSH_fLNS_15FloatRoundStyleE2EEESG_S1I_JEEENS4_5SM1004TMEM4LOAD26SM100_TMEM_LOAD_16dp128b8xESY_S18_NS4_17SM75_U32x4_LDSM_NENS4_14SM90_TMA_STOREES18_NS4_17SM90_U32x4_STSM_NENS4_39AutoVectorizingCopyWithAssumedAlignmentILi128EEEEEEvvEEEEvNT_6ParamsE) ;  /* 0xffffff8402547950 */ /* 0x000fea0003c3ffff */
.L_x_153:
[----:B------:R-:W-:-:S00]  /*7ab0*/  BRA `(.L_x_153) ;  /* 0xfffffffc00fc7947 */ /* 0x000fc0000383ffff */
[----:B------:R-:W-:-:S00]  /*7ac0*/  NOP ;  /* 0x0000000000007918 */ /* 0x000fc00000000000 */
        /* <DEDUP_REMOVED lines=11> */
.L_x_154:


//--------------------- .nv.global.init           --------------------------
	.section	.nv.global.init,"aw",@progbits
.nv.global.init:
	.type		$str$27,@object
	.size		$str$27,($str$28 - $str$27)
$str$27:
        /*0000*/ 	.byte	0x28, 0x61, 0x64, 0x64, 0x72, 0x65, 0x73, 0x73, 0x20, 0x26, 0x20, 0x6d, 0x61, 0x73, 0x6b, 0x29
        /*0010*/ 	.byte	0x20, 0x3d, 0x3d, 0x20, 0x30, 0x00
	.type		$str$28,@object
	.size		$str$28,($str$26 - $str$28)
$str$28:
        /*0016*/ 	.byte	0x2f, 0x74, 0x6d, 0x70, 0x2f, 0x63, 0x75, 0x74, 0x6c, 0x61, 0x73, 0x73, 0x5f, 0x73, 0x77, 0x65
        /*0026*/ 	.byte	0x65, 0x70, 0x5f, 0x73, 0x72, 0x63, 0x2f, 0x69, 0x6e, 0x63, 0x6c, 0x75, 0x64, 0x65, 0x2f, 0x63
        /*0036*/ 	.byte	0x75, 0x74, 0x65, 0x2f, 0x70, 0x6f, 0x69, 0x6e, 0x74, 0x65, 0x72, 0x5f, 0x66, 0x6c, 0x61, 0x67
        /*0046*/ 	.byte	0x67, 0x65, 0x64, 0x2e, 0x68, 0x70, 0x70, 0x00
	.type		$str$26,@object
	.size		$str$26,($str$25 - $str$26)
$str$26:
        /*004e*/ 	.byte	0x2f, 0x74, 0x6d, 0x70, 0x2f, 0x63, 0x75, 0x74, 0x6c, 0x61, 0x73, 0x73, 0x5f, 0x73, 0x77, 0x65
        /*005e*/ 	.byte	0x65, 0x70, 0x5f, 0x73, 0x72, 0x63, 0x2f, 0x69, 0x6e, 0x63, 0x6c, 0x75, 0x64, 0x65, 0x2f, 0x63
        /*006e*/ 	.byte	0x75, 0x74, 0x65, 0x2f, 0x61, 0x74, 0x6f, 0x6d, 0x2f, 0x63, 0x6f, 0x70, 0x79, 0x5f, 0x74, 0x72
        /*007e*/ 	.byte	0x61, 0x69, 0x74, 0x73, 0x5f, 0x73, 0x6d, 0x31, 0x30, 0x30, 0x2e, 0x68, 0x70, 0x70, 0x00
	.type		$str$25,@object
	.size		$str$25,(__unnamed_1 - $str$25)
$str$25:
        /*008d*/ 	.byte	0x28, 0x28, 0x75, 0x69, 0x6e, 0x74, 0x33, 0x32, 0x5f, 0x74, 0x28, 0x74, 0x68, 0x72, 0x65, 0x61
        /*009d*/ 	.byte	0x64, 0x49, 0x64, 0x78, 0x2e, 0x78, 0x29, 0x20, 0x2f, 0x20, 0x33, 0x32, 0x29, 0x20, 0x25, 0x20
        /*00ad*/ 	.byte	0x34, 0x29, 0x20, 0x3d, 0x3d, 0x20, 0x28, 0x28, 0x28, 0x74, 0x6d, 0x65, 0x6d, 0x5f, 0x61, 0x64
        /*00bd*/ 	.byte	0x64, 0x72, 0x20, 0x3e, 0x3e, 0x20, 0x31, 0x36, 0x29, 0x20, 0x2f, 0x20, 0x33, 0x32, 0x29, 0x20
        /*00cd*/ 	.byte	0x25, 0x20, 0x34, 0x29, 0x00
	.type		__unnamed_1,@object
	.size		__unnamed_1,(__unnamed_2 - __unnamed_1)
__unnamed_1:
        /*00d2*/ 	.byte	0x61, 0x75, 0x74, 0x6f, 0x20, 0x63, 0x75, 0x74, 0x65, 0x3a, 0x3a, 0x61, 0x73, 0x5f, 0x70, 0x6f
        /* <DEDUP_REMOVED lines=24> */
        /*0262*/ 	.byte	0x30, 0x34, 0x38, 0x3e, 0x3e, 0x3e, 0x3e, 0x5d, 0x00
	.type		__unnamed_2,@object
	.size		__unnamed_2,(.L_2 - __unnamed_2)
__unnamed_2:
        /* <DEDUP_REMOVED lines=45> */
        /*053b*/ 	.byte	0x3e, 0x3e, 0x3e, 0x5d, 0x00
.L_2:


//--------------------- .nv.shared._ZN7cutlass13device_kernelINS_4gemm6kernel13GemmUniversalIN4cute5tupleIJiiiiEEENS1_10collective13CollectiveMmaINS1_35MainloopSm100TmaUmmaWarpSpecializedILi4ELi2ELi4ENS5_IJNS4_1CILi1EEESB_SB_EEEEENS5_IJNSA_ILi64EEESE_NSA_ILi32EEEEEENS_10tfloat32_tENS5_IJlSB_lEEESH_SI_NS4_8TiledMMAINS4_8MMA_AtomIJNS4_17SM100_MMA_TF32_SSISH_SH_fLi64ELi64ELNS4_4UMMA5MajorE0ELSN_0ELNSM_7ScaleInE0ELSO_0EEEEEENS4_6LayoutISC_NS5_IJNSA_ILi0EEESS_SS_EEEEENS5_IJNS4_10UnderscoreESV_SV_EEEEENS4_13SM90_TMA_LOADENS4_14ComposedLayoutINS4_7SwizzleILi3ELi4ELi3EEENS4_18smem_ptr_flag_bitsILi32EEENSR_INS5_IJNSA_ILi8EEESF_EEENS5_IJSF_SB_EEEEEEEvNS4_8identityESY_S18_vS19_EENS_8epilogue10collective18CollectiveEpilogueINS1B_23Sm100TmaWarpSpecializedILi3ELi2ELi16ELb1ELb0EEEJSG_NS5_IJNSR_ISE_SB_EENSR_ISF_SB_EEEEESH_SI_SH_SI_NS1B_6fusion15FusionCallbacksIS1F_NS1J_17LinearCombinationISH_fSH_fLNS_15FloatRoundStyleE2EEESG_S1I_JEEENS4_5SM1004TMEM4LOAD26SM100_TMEM_LOAD_16dp128b8xESY_S18_NS4_17SM75_U32x4_LDSM_NENS4_14SM90_TMA_STOREES18_NS4_17SM90_U32x4_STSM_NENS4_39AutoVectorizingCopyWithAssumedAlignmentILi128EEEEEEvvEEEEvNT_6ParamsE --------------------------
	.section	.nv.shared._ZN7cutlass13device_kernelINS_4gemm6kernel13GemmUniversalIN4cute5tupleIJiiiiEEENS1_10collective13CollectiveMmaINS1_35MainloopSm100TmaUmmaWarpSpecializedILi4ELi2ELi4ENS5_IJNS4_1CILi1EEESB_SB_EEEEENS5_IJNSA_ILi64EEESE_NSA_ILi32EEEEEENS_10tfloat32_tENS5_IJlSB_lEEESH_SI_NS4_8TiledMMAINS4_8MMA_AtomIJNS4_17SM100_MMA_TF32_SSISH_SH_fLi64ELi64ELNS4_4UMMA5MajorE0ELSN_0ELNSM_7ScaleInE0ELSO_0EEEEEENS4_6LayoutISC_NS5_IJNSA_ILi0EEESS_SS_EEEEENS5_IJNS4_10UnderscoreESV_SV_EEEEENS4_13SM90_TMA_LOADENS4_14ComposedLayoutINS4_7SwizzleILi3ELi4ELi3EEENS4_18smem_ptr_flag_bitsILi32EEENSR_INS5_IJNSA_ILi8EEESF_EEENS5_IJSF_SB_EEEEEEEvNS4_8identityESY_S18_vS19_EENS_8epilogue10collective18CollectiveEpilogueINS1B_23Sm100TmaWarpSpecializedILi3ELi2ELi16ELb1ELb0EEEJSG_NS5_IJNSR_ISE_SB_EENSR_ISF_SB_EEEEESH_SI_SH_SI_NS1B_6fusion15FusionCallbacksIS1F_NS1J_17LinearCombinationISH_fSH_fLNS_15FloatRoundStyleE2EEESG_S1I_JEEENS4_5SM1004TMEM4LOAD26SM100_TMEM_LOAD_16dp128b8xESY_S18_NS4_17SM75_U32x4_LDSM_NENS4_14SM90_TMA_STOREES18_NS4_17SM90_U32x4_STSM_NENS4_39AutoVectorizingCopyWithAssumedAlignmentILi128EEEEEEvvEEEEvNT_6ParamsE,"aw",@nobits
	.sectionflags	@""
	.align	16
	.zero		1024


//--------------------- .nv.shared.reserved.0     --------------------------
	.section	.nv.shared.reserved.0,"aw",@nobits
	.weak		__nv_reservedSMEM_offset_0_alias
	.size		__nv_reservedSMEM_offset_0_alias, 0, 64
	.other		__nv_reservedSMEM_offset_0_alias,@"STO_CUDA_RESERVED_SHARED STV_DEFAULT"
__nv_reservedSMEM_offset_0_alias:
	.zero		0
.nv.shared.reserved.0:
	.zero		64
	.weak		__nv_reservedSMEM_tcgen05_partition
	.type		__nv_reservedSMEM_tcgen05_partition,@object
	.size		__nv_reservedSMEM_tcgen05_partition,(.L_0 - __nv_reservedSMEM_tcgen05_partition)
__nv_reservedSMEM_tcgen05_partition:
	.zero		32
.L_0:


//--------------------- .nv.global                --------------------------
	.section	.nv.global,"aw",@nobits
.nv.global:
	.type		_ZN39_INTERNAL_502de5a2_4_k_cu_6db7fca1_93674cute1_E,@object
	.size		_ZN39_INTERNAL_502de5a2_4_k_cu_6db7fca1_93674cute1_E,(_ZN39_INTERNAL_502de5a2_4_k_cu_6db7fca1_93674cuda3std3__45__cpo6cbeginE - _ZN39_INTERNAL_502de5a2_4_k_cu_6db7fca1_93674cute1_E)
_ZN39_INTERNAL_502de5a2_4_k_cu_6db7fca1_93674cute1_E:
	.zero		1
	.type		_ZN39_INTERNAL_502de5a2_4_k_cu_6db7fca1_93674cuda3std3__45__cpo6cbeginE,@object
	.size		_ZN39_INTERNAL_502de5a2_4_k_cu_6db7fca1_93674cuda3std3__45__cpo6cbeginE,(_ZN39_INTERNAL_502de5a2_4_k_cu_6db7fca1_93674cuda3std3__48in_placeE - _ZN39_INTERNAL_502de5a2_4_k_cu_6db7fca1_93674cuda3std3__45__cpo6cbeginE)
_ZN39_INTERNAL_502de5a2_4_k_cu_6db7fca1_93674cuda3std3__45__cpo6cbeginE:
	.zero		1
	.type		_ZN39_INTERNAL_502de5a2_4_k_cu_6db7fca1_93674cuda3std3__48in_placeE,@object
	.size		_ZN39_INTERNAL_502de5a2_4_k_cu_6db7fca1_93674cuda3std3__48in_placeE,(_ZN39_INTERNAL_502de5a2_4_k_cu_6db7fca1_93674cuda3std6ranges3__45__cpo9iter_moveE - _ZN39_INTERNAL_502de5a2_4_k_cu_6db7fca1_93674cuda3std3__48in_placeE)
_ZN39_INTERNAL_502de5a2_4_k_cu_6db7fca1_93674cuda3std3__48in_placeE:
	.zero		1
	.type		_ZN39_INTERNAL_502de5a2_4_k_cu_6db7fca1_93674cuda3std6ranges3__45__cpo9iter_moveE,@object
	.size		_ZN39_INTERNAL_502de5a2_4_k_cu_6db7fca1_93674cuda3std6ranges3__45__cpo9iter_moveE,(_ZN39_INTERNAL_502de5a2_4_k_cu_6db7fca1_93674cuda3std3__45__cpo5beginE - _ZN39_INTERNAL_502de5a2_4_k_cu_6db7fca1_93674cuda3std6ranges3__45__cpo9iter_moveE)
_ZN39_INTERNAL_502de5a2_4_k_cu_6db7fca1_93674cuda3std6ranges3__45__cpo9iter_moveE:
	.zero		1
	.type		_ZN39_INTERNAL_502de5a2_4_k_cu_6db7fca1_93674cuda3std3__45__cpo5beginE,@object
	.size		_ZN39_INTERNAL_502de5a2_4_k_cu_6db7fca1_93674cuda3std3__45__cpo5beginE,(_ZN39_INTERNAL_502de5a2_4_k_cu_6db7fca1_93674cuda3std3__441_GLOBAL__N__502de5a2_4_k_cu_6db7fca1_93676ignoreE - _ZN39_INTERNAL_502de5a2_4_k_cu_6db7fca1_93674cuda3std3__45__cpo5beginE)
_ZN39_INTERNAL_502de5a2_4_k_cu_6db7fca1_93674cuda3std3__45__cpo5beginE:
	.zero		1
	.type		_ZN39_INTERNAL_502de5a2_4_k_cu_6db7fca1_93674cuda3std3__441_GLOBAL__N__502de5a2_4_k_cu_6db7fca1_93676ignoreE,@object
	.size		_ZN39_INTERNAL_502de5a2_4_k_cu_6db7fca1_93674cuda3std3__441_GLOBAL__N__502de5a2_4_k_cu_6db7fca1_93676ignoreE,(_ZN39_INTERNAL_502de5a2_4_k_cu_6db7fca1_93674cute7productE - _ZN39_INTERNAL_502de5a2_4_k_cu_6db7fca1_93674cuda3std3__441_GLOBAL__N__502de5a2_4_k_cu_6db7fca1_93676ignoreE)
_ZN39_INTERNAL_502de5a2_4_k_cu_6db7fca1_93674cuda3std3__441_GLOBAL__N__502de5a2_4_k_cu_6db7fca1_93676ignoreE:
	.zero		1
	.type		_ZN39_INTERNAL_502de5a2_4_k_cu_6db7fca1_93674cute7productE,@object
	.size		_ZN39_INTERNAL_502de5a2_4_k_cu_6db7fca1_93674cute7productE,(_ZN39_INTERNAL_502de5a2_4_k_cu_6db7fca1_93674cuda3std3__45__cpo3endE - _ZN39_INTERNAL_502de5a2_4_k_cu_6db7fca1_93674cute7productE)
_ZN39_INTERNAL_502de5a2_4_k_cu_6db7fca1_93674cute7productE:
	.zero		1
	.type		_ZN39_INTERNAL_502de5a2_4_k_cu_6db7fca1_93674cuda3std3__45__cpo3endE,@object
	.size		_ZN39_INTERNAL_502de5a2_4_k_cu_6db7fca1_93674cuda3std3__45__cpo3endE,(_ZN39_INTERNAL_502de5a2_4_k_cu_6db7fca1_93674cuda3std3__419piecewise_constructE - _ZN39_INTERNAL_502de5a2_4_k_cu_6db7fca1_93674cuda3std3__45__cpo3endE)
_ZN39_INTERNAL_502de5a2_4_k_cu_6db7fca1_93674cuda3std3__45__cpo3endE:
	.zero		1
	.type		_ZN39_INTERNAL_502de5a2_4_k_cu_6db7fca1_93674cuda3std3__419piecewise_constructE,@object
	.size		_ZN39_INTERNAL_502de5a2_4_k_cu_6db7fca1_93674cuda3std3__419piecewise_constructE,(_ZN39_INTERNAL_502de5a2_4_k_cu_6db7fca1_93674cuda3std3__45__cpo4cendE - _ZN39_INTERNAL_502de5a2_4_k_cu_6db7fca1_93674cuda3std3__419piecewise_constructE)
_ZN39_INTERNAL_502de5a2_4_k_cu_6db7fca1_93674cuda3std3__419piecewise_constructE:
	.zero		1
	.type		_ZN39_INTERNAL_502de5a2_4_k_cu_6db7fca1_93674cuda3std3__45__cpo4cendE,@object
	.size		_ZN39_INTERNAL_502de5a2_4_k_cu_6db7fca1_93674cuda3std3__45__cpo4cendE,(_ZN39_INTERNAL_502de5a2_4_k_cu_6db7fca1_93674cuda3std6ranges3__45__cpo4swapE - _ZN39_INTERNAL_502de5a2_4_k_cu_6db7fca1_93674cuda3std3__45__cpo4cendE)
_ZN39_INTERNAL_502de5a2_4_k_cu_6db7fca1_93674cuda3std3__45__cpo4cendE:
	.zero		1
	.type		_ZN39_INTERNAL_502de5a2_4_k_cu_6db7fca1_93674cuda3std6ranges3__45__cpo4swapE,@object
	.size		_ZN39_INTERNAL_502de5a2_4_k_cu_6db7fca1_93674cuda3std6ranges3__45__cpo4swapE,(.L_10 - _ZN39_INTERNAL_502de5a2_4_k_cu_6db7fca1_93674cuda3std6ranges3__45__cpo4swapE)
_ZN39_INTERNAL_502de5a2_4_k_cu_6db7fca1_93674cuda3std6ranges3__45__cpo4swapE:
	.zero		1
.L_10:


//--------------------- .nv.constant0._ZN7cutlass13device_kernelINS_4gemm6kernel13GemmUniversalIN4cute5tupleIJiiiiEEENS1_10collective13CollectiveMmaINS1_35MainloopSm100TmaUmmaWarpSpecializedILi4ELi2ELi4ENS5_IJNS4_1CILi1EEESB_SB_EEEEENS5_IJNSA_ILi64EEESE_NSA_ILi32EEEEEENS_10tfloat32_tENS5_IJlSB_lEEESH_SI_NS4_8TiledMMAINS4_8MMA_AtomIJNS4_17SM100_MMA_TF32_SSISH_SH_fLi64ELi64ELNS4_4UMMA5MajorE0ELSN_0ELNSM_7ScaleInE0ELSO_0EEEEEENS4_6LayoutISC_NS5_IJNSA_ILi0EEESS_SS_EEEEENS5_IJNS4_10UnderscoreESV_SV_EEEEENS4_13SM90_TMA_LOADENS4_14ComposedLayoutINS4_7SwizzleILi3ELi4ELi3EEENS4_18smem_ptr_flag_bitsILi32EEENSR_INS5_IJNSA_ILi8EEESF_EEENS5_IJSF_SB_EEEEEEEvNS4_8identityESY_S18_vS19_EENS_8epilogue10collective18CollectiveEpilogueINS1B_23Sm100TmaWarpSpecializedILi3ELi2ELi16ELb1ELb0EEEJSG_NS5_IJNSR_ISE_SB_EENSR_ISF_SB_EEEEESH_SI_SH_SI_NS1B_6fusion15FusionCallbacksIS1F_NS1J_17LinearCombinationISH_fSH_fLNS_15FloatRoundStyleE2EEESG_S1I_JEEENS4_5SM1004TMEM4LOAD26SM100_TMEM_LOAD_16dp128b8xESY_S18_NS4_17SM75_U32x4_LDSM_NENS4_14SM90_TMA_STOREES18_NS4_17SM90_U32x4_STSM_NENS4_39AutoVectorizingCopyWithAssumedAlignmentILi128EEEEEEvvEEEEvNT_6ParamsE --------------------------
	.section	.nv.constant0._ZN7cutlass13device_kernelINS_4gemm6kernel13GemmUniversalIN4cute5tupleIJiiiiEEENS1_10collective13CollectiveMmaINS1_35MainloopSm100TmaUmmaWarpSpecializedILi4ELi2ELi4ENS5_IJNS4_1CILi1EEESB_SB_EEEEENS5_IJNSA_ILi64EEESE_NSA_ILi32EEEEEENS_10tfloat32_tENS5_IJlSB_lEEESH_SI_NS4_8TiledMMAINS4_8MMA_AtomIJNS4_17SM100_MMA_TF32_SSISH_SH_fLi64ELi64ELNS4_4UMMA5MajorE0ELSN_0ELNSM_7ScaleInE0ELSO_0EEEEEENS4_6LayoutISC_NS5_IJNSA_ILi0EEESS_SS_EEEEENS5_IJNS4_10UnderscoreESV_SV_EEEEENS4_13SM90_TMA_LOADENS4_14ComposedLayoutINS4_7SwizzleILi3ELi4ELi3EEENS4_18smem_ptr_flag_bitsILi32EEENSR_INS5_IJNSA_ILi8EEESF_EEENS5_IJSF_SB_EEEEEEEvNS4_8identityESY_S18_vS19_EENS_8epilogue10collective18CollectiveEpilogueINS1B_23Sm100TmaWarpSpecializedILi3ELi2ELi16ELb1ELb0EEEJSG_NS5_IJNSR_ISE_SB_EENSR_ISF_SB_EEEEESH_SI_SH_SI_NS1B_6fusion15FusionCallbacksIS1F_NS1J_17LinearCombinationISH_fSH_fLNS_15FloatRoundStyleE2EEESG_S1I_JEEENS4_5SM1004TMEM4LOAD26SM100_TMEM_LOAD_16dp128b8xESY_S18_NS4_17SM75_U32x4_LDSM_NENS4_14SM90_TMA_STOREES18_NS4_17SM90_U32x4_STSM_NENS4_39AutoVectorizingCopyWithAssumedAlignmentILi128EEEEEEvvEEEEvNT_6ParamsE,"a",@progbits
	.sectionflags	@""
	.align	4
.nv.constant0._ZN7cutlass13device_kernelINS_4gemm6kernel13GemmUniversalIN4cute5tupleIJiiiiEEENS1_10collective13CollectiveMmaINS1_35MainloopSm100TmaUmmaWarpSpecializedILi4ELi2ELi4ENS5_IJNS4_1CILi1EEESB_SB_EEEEENS5_IJNSA_ILi64EEESE_NSA_ILi32EEEEEENS_10tfloat32_tENS5_IJlSB_lEEESH_SI_NS4_8TiledMMAINS4_8MMA_AtomIJNS4_17SM100_MMA_TF32_SSISH_SH_fLi64ELi64ELNS4_4UMMA5MajorE0ELSN_0ELNSM_7ScaleInE0ELSO_0EEEEEENS4_6LayoutISC_NS5_IJNSA_ILi0EEESS_SS_EEEEENS5_IJNS4_10UnderscoreESV_SV_EEEEENS4_13SM90_TMA_LOADENS4_14ComposedLayoutINS4_7SwizzleILi3ELi4ELi3EEENS4_18smem_ptr_flag_bitsILi32EEENSR_INS5_IJNSA_ILi8EEESF_EEENS5_IJSF_SB_EEEEEEEvNS4_8identityESY_S18_vS19_EENS_8epilogue10collective18CollectiveEpilogueINS1B_23Sm100TmaWarpSpecializedILi3ELi2ELi16ELb1ELb0EEEJSG_NS5_IJNSR_ISE_SB_EENSR_ISF_SB_EEEEESH_SI_SH_SI_NS1B_6fusion15FusionCallbacksIS1F_NS1J_17LinearCombinationISH_fSH_fLNS_15FloatRoundStyleE2EEESG_S1I_JEEENS4_5SM1004TMEM4LOAD26SM100_TMEM_LOAD_16dp128b8xESY_S18_NS4_17SM75_U32x4_LDSM_NENS4_14SM90_TMA_STOREES18_NS4_17SM90_U32x4_STSM_NENS4_39AutoVectorizingCopyWithAssumedAlignmentILi128EEEEEEvvEEEEvNT_6ParamsE:
	.zero		2944


//--------------------- SYMBOLS --------------------------

	.type		.nv.reservedSmem.offset0,@object
	.size		.nv.reservedSmem.offset0,0x4
	.type		.nv.reservedSmem.cap,@object
	.size		.nv.reservedSmem.cap,0x4
	.type		__assertfail,@function
